//
// Generated by NVIDIA NVVM Compiler
//
// Compiler Build ID: CL-36424714
// Cuda compilation tools, release 13.0, V13.0.88
// Based on NVVM 20.0.0
//

.version 9.0
.target sm_100
.address_size 64

	// .globl	_Z17convolutionRowGPUPfS_S_iii

.visible .entry _Z17convolutionRowGPUPfS_S_iii(
	.param .u64 .ptr .align 1 _Z17convolutionRowGPUPfS_S_iii_param_0,
	.param .u64 .ptr .align 1 _Z17convolutionRowGPUPfS_S_iii_param_1,
	.param .u64 .ptr .align 1 _Z17convolutionRowGPUPfS_S_iii_param_2,
	.param .u32 _Z17convolutionRowGPUPfS_S_iii_param_3,
	.param .u32 _Z17convolutionRowGPUPfS_S_iii_param_4,
	.param .u32 _Z17convolutionRowGPUPfS_S_iii_param_5
)
{
	.reg .pred 	%p<52>;
	.reg .b32 	%r<75>;
	.reg .b32 	%f<87>;
	.reg .b64 	%rd<47>;

	ld.param.u64 	%rd6, [_Z17convolutionRowGPUPfS_S_iii_param_0];
	ld.param.u64 	%rd7, [_Z17convolutionRowGPUPfS_S_iii_param_1];
	ld.param.u64 	%rd8, [_Z17convolutionRowGPUPfS_S_iii_param_2];
	ld.param.u32 	%r32, [_Z17convolutionRowGPUPfS_S_iii_param_3];
	ld.param.u32 	%r33, [_Z17convolutionRowGPUPfS_S_iii_param_5];
	cvta.to.global.u64 	%rd1, %rd8;
	cvta.to.global.u64 	%rd2, %rd7;
	setp.lt.s32 	%p1, %r33, 0;
	mov.f32 	%f82, 0f00000000;
	@%p1 bra 	$L__BB0_39;
	neg.s32 	%r73, %r33;
	mov.u32 	%r2, %tid.x;
	mov.u32 	%r34, %tid.y;
	mul.lo.s32 	%r3, %r32, %r34;
	setp.lt.u32 	%p2, %r33, 4;
	mov.f32 	%f82, 0f00000000;
	@%p2 bra 	$L__BB0_21;
	shl.b32 	%r69, %r33, 1;
	sub.s32 	%r71, 3, %r33;
	and.b32  	%r35, %r69, -8;
	neg.s32 	%r70, %r35;
	sub.s32 	%r68, %r2, %r33;
	add.s32 	%r36, %r2, %r3;
	sub.s32 	%r67, %r36, %r33;
	mov.f32 	%f82, 0f00000000;
$L__BB0_3:
	.pragma "nounroll";
	setp.lt.s32 	%p3, %r68, 0;
	setp.ge.s32 	%p4, %r68, %r32;
	mul.wide.s32 	%rd9, %r69, 4;
	add.s64 	%rd3, %rd1, %rd9;
	or.pred  	%p5, %p3, %p4;
	@%p5 bra 	$L__BB0_5;
	mul.wide.u32 	%rd10, %r67, 4;
	add.s64 	%rd11, %rd2, %rd10;
	ld.global.f32 	%f38, [%rd11];
	ld.global.f32 	%f39, [%rd3];
	fma.rn.f32 	%f82, %f38, %f39, %f82;
$L__BB0_5:
	add.s32 	%r37, %r68, 1;
	setp.lt.s32 	%p6, %r37, 0;
	setp.ge.s32 	%p7, %r37, %r32;
	or.pred  	%p8, %p6, %p7;
	@%p8 bra 	$L__BB0_7;
	add.s32 	%r38, %r67, 1;
	mul.wide.u32 	%rd12, %r38, 4;
	add.s64 	%rd13, %rd2, %rd12;
	ld.global.f32 	%f40, [%rd13];
	ld.global.f32 	%f41, [%rd3+-4];
	fma.rn.f32 	%f82, %f40, %f41, %f82;
$L__BB0_7:
	add.s32 	%r39, %r68, 2;
	setp.lt.s32 	%p9, %r39, 0;
	setp.ge.s32 	%p10, %r39, %r32;
	or.pred  	%p11, %p9, %p10;
	@%p11 bra 	$L__BB0_9;
	add.s32 	%r40, %r67, 2;
	mul.wide.u32 	%rd14, %r40, 4;
	add.s64 	%rd15, %rd2, %rd14;
	ld.global.f32 	%f42, [%rd15];
	ld.global.f32 	%f43, [%rd3+-8];
	fma.rn.f32 	%f82, %f42, %f43, %f82;
$L__BB0_9:
	add.s32 	%r41, %r68, 3;
	setp.lt.s32 	%p12, %r41, 0;
	setp.ge.s32 	%p13, %r41, %r32;
	or.pred  	%p14, %p12, %p13;
	@%p14 bra 	$L__BB0_11;
	add.s32 	%r42, %r67, 3;
	mul.wide.u32 	%rd16, %r42, 4;
	add.s64 	%rd17, %rd2, %rd16;
	ld.global.f32 	%f44, [%rd17];
	ld.global.f32 	%f45, [%rd3+-12];
	fma.rn.f32 	%f82, %f44, %f45, %f82;
$L__BB0_11:
	add.s32 	%r43, %r68, 4;
	setp.lt.s32 	%p15, %r43, 0;
	setp.ge.s32 	%p16, %r43, %r32;
	or.pred  	%p17, %p15, %p16;
	@%p17 bra 	$L__BB0_13;
	add.s32 	%r44, %r67, 4;
	mul.wide.u32 	%rd18, %r44, 4;
	add.s64 	%rd19, %rd2, %rd18;
	ld.global.f32 	%f46, [%rd19];
	ld.global.f32 	%f47, [%rd3+-16];
	fma.rn.f32 	%f82, %f46, %f47, %f82;
$L__BB0_13:
	add.s32 	%r45, %r68, 5;
	setp.lt.s32 	%p18, %r45, 0;
	setp.ge.s32 	%p19, %r45, %r32;
	or.pred  	%p20, %p18, %p19;
	@%p20 bra 	$L__BB0_15;
	add.s32 	%r46, %r67, 5;
	mul.wide.u32 	%rd20, %r46, 4;
	add.s64 	%rd21, %rd2, %rd20;
	ld.global.f32 	%f48, [%rd21];
	ld.global.f32 	%f49, [%rd3+-20];
	fma.rn.f32 	%f82, %f48, %f49, %f82;
$L__BB0_15:
	add.s32 	%r47, %r68, 6;
	setp.lt.s32 	%p21, %r47, 0;
	setp.ge.s32 	%p22, %r47, %r32;
	or.pred  	%p23, %p21, %p22;
	@%p23 bra 	$L__BB0_17;
	add.s32 	%r48, %r67, 6;
	mul.wide.u32 	%rd22, %r48, 4;
	add.s64 	%rd23, %rd2, %rd22;
	ld.global.f32 	%f50, [%rd23];
	ld.global.f32 	%f51, [%rd3+-24];
	fma.rn.f32 	%f82, %f50, %f51, %f82;
$L__BB0_17:
	add.s32 	%r49, %r68, 7;
	setp.lt.s32 	%p24, %r49, 0;
	setp.ge.s32 	%p25, %r49, %r32;
	or.pred  	%p26, %p24, %p25;
	@%p26 bra 	$L__BB0_19;
	add.s32 	%r50, %r67, 7;
	mul.wide.u32 	%rd24, %r50, 4;
	add.s64 	%rd25, %rd2, %rd24;
	ld.global.f32 	%f52, [%rd25];
	ld.global.f32 	%f53, [%rd3+-28];
	fma.rn.f32 	%f82, %f52, %f53, %f82;
$L__BB0_19:
	add.s32 	%r71, %r71, 8;
	add.s32 	%r70, %r70, 8;
	add.s32 	%r69, %r69, -8;
	add.s32 	%r68, %r68, 8;
	add.s32 	%r67, %r67, 8;
	setp.ne.s32 	%p27, %r70, 0;
	@%p27 bra 	$L__BB0_3;
	add.s32 	%r73, %r71, -3;
$L__BB0_21:
	shl.b32 	%r51, %r33, 1;
	and.b32  	%r52, %r51, 6;
	setp.lt.u32 	%p28, %r52, 3;
	@%p28 bra 	$L__BB0_31;
	add.s32 	%r21, %r73, %r2;
	setp.lt.s32 	%p29, %r21, 0;
	setp.ge.s32 	%p30, %r21, %r32;
	sub.s32 	%r53, %r33, %r73;
	mul.wide.s32 	%rd26, %r53, 4;
	add.s64 	%rd4, %rd1, %rd26;
	or.pred  	%p31, %p29, %p30;
	@%p31 bra 	$L__BB0_24;
	add.s32 	%r54, %r21, %r3;
	mul.wide.u32 	%rd27, %r54, 4;
	add.s64 	%rd28, %rd2, %rd27;
	ld.global.f32 	%f54, [%rd28];
	ld.global.f32 	%f55, [%rd4];
	fma.rn.f32 	%f82, %f54, %f55, %f82;
$L__BB0_24:
	add.s32 	%r22, %r21, 1;
	setp.lt.s32 	%p32, %r22, 0;
	setp.ge.s32 	%p33, %r22, %r32;
	or.pred  	%p34, %p32, %p33;
	@%p34 bra 	$L__BB0_26;
	add.s32 	%r55, %r22, %r3;
	mul.wide.u32 	%rd29, %r55, 4;
	add.s64 	%rd30, %rd2, %rd29;
	ld.global.f32 	%f56, [%rd30];
	ld.global.f32 	%f57, [%rd4+-4];
	fma.rn.f32 	%f82, %f56, %f57, %f82;
$L__BB0_26:
	add.s32 	%r23, %r21, 2;
	setp.lt.s32 	%p35, %r23, 0;
	setp.ge.s32 	%p36, %r23, %r32;
	or.pred  	%p37, %p35, %p36;
	@%p37 bra 	$L__BB0_28;
	add.s32 	%r56, %r23, %r3;
	mul.wide.u32 	%rd31, %r56, 4;
	add.s64 	%rd32, %rd2, %rd31;
	ld.global.f32 	%f58, [%rd32];
	ld.global.f32 	%f59, [%rd4+-8];
	fma.rn.f32 	%f82, %f58, %f59, %f82;
$L__BB0_28:
	add.s32 	%r24, %r21, 3;
	setp.lt.s32 	%p38, %r24, 0;
	setp.ge.s32 	%p39, %r24, %r32;
	or.pred  	%p40, %p38, %p39;
	@%p40 bra 	$L__BB0_30;
	add.s32 	%r57, %r24, %r3;
	mul.wide.u32 	%rd33, %r57, 4;
	add.s64 	%rd34, %rd2, %rd33;
	ld.global.f32 	%f60, [%rd34];
	ld.global.f32 	%f61, [%rd4+-12];
	fma.rn.f32 	%f82, %f60, %f61, %f82;
$L__BB0_30:
	add.s32 	%r73, %r73, 4;
$L__BB0_31:
	and.b32  	%r58, %r33, 1;
	setp.eq.b32 	%p41, %r58, 1;
	not.pred 	%p42, %p41;
	@%p42 bra 	$L__BB0_37;
	add.s32 	%r27, %r73, %r2;
	setp.lt.s32 	%p43, %r27, 0;
	setp.ge.s32 	%p44, %r27, %r32;
	sub.s32 	%r59, %r33, %r73;
	mul.wide.s32 	%rd35, %r59, 4;
	add.s64 	%rd5, %rd1, %rd35;
	or.pred  	%p45, %p43, %p44;
	@%p45 bra 	$L__BB0_34;
	add.s32 	%r60, %r27, %r3;
	mul.wide.u32 	%rd36, %r60, 4;
	add.s64 	%rd37, %rd2, %rd36;
	ld.global.f32 	%f62, [%rd37];
	ld.global.f32 	%f63, [%rd5];
	fma.rn.f32 	%f82, %f62, %f63, %f82;
$L__BB0_34:
	add.s32 	%r28, %r27, 1;
	setp.lt.s32 	%p46, %r28, 0;
	setp.ge.s32 	%p47, %r28, %r32;
	or.pred  	%p48, %p46, %p47;
	@%p48 bra 	$L__BB0_36;
	add.s32 	%r61, %r28, %r3;
	mul.wide.u32 	%rd38, %r61, 4;
	add.s64 	%rd39, %rd2, %rd38;
	ld.global.f32 	%f64, [%rd39];
	ld.global.f32 	%f65, [%rd5+-4];
	fma.rn.f32 	%f82, %f64, %f65, %f82;
$L__BB0_36:
	add.s32 	%r73, %r73, 2;
$L__BB0_37:
	add.s32 	%r31, %r73, %r2;
	setp.lt.s32 	%p49, %r31, 0;
	setp.ge.s32 	%p50, %r31, %r32;
	or.pred  	%p51, %p49, %p50;
	@%p51 bra 	$L__BB0_39;
	add.s32 	%r62, %r31, %r3;
	mul.wide.u32 	%rd40, %r62, 4;
	add.s64 	%rd41, %rd2, %rd40;
	ld.global.f32 	%f66, [%rd41];
	sub.s32 	%r63, %r33, %r73;
	mul.wide.s32 	%rd42, %r63, 4;
	add.s64 	%rd43, %rd1, %rd42;
	ld.global.f32 	%f67, [%rd43];
	fma.rn.f32 	%f82, %f66, %f67, %f82;
$L__BB0_39:
	cvta.to.global.u64 	%rd44, %rd6;
	mov.u32 	%r64, %tid.y;
	mov.u32 	%r65, %tid.x;
	mad.lo.s32 	%r66, %r32, %r64, %r65;
	mul.wide.u32 	%rd45, %r66, 4;
	add.s64 	%rd46, %rd44, %rd45;
	st.global.f32 	[%rd46], %f82;
	ret;

}
	// .globl	_Z20convolutionColumnGPUPfS_S_iii
.visible .entry _Z20convolutionColumnGPUPfS_S_iii(
	.param .u64 .ptr .align 1 _Z20convolutionColumnGPUPfS_S_iii_param_0,
	.param .u64 .ptr .align 1 _Z20convolutionColumnGPUPfS_S_iii_param_1,
	.param .u64 .ptr .align 1 _Z20convolutionColumnGPUPfS_S_iii_param_2,
	.param .u32 _Z20convolutionColumnGPUPfS_S_iii_param_3,
	.param .u32 _Z20convolutionColumnGPUPfS_S_iii_param_4,
	.param .u32 _Z20convolutionColumnGPUPfS_S_iii_param_5
)
{
	.reg .pred 	%p<52>;
	.reg .b32 	%r<104>;
	.reg .b32 	%f<87>;
	.reg .b64 	%rd<47>;

	ld.param.u64 	%rd6, [_Z20convolutionColumnGPUPfS_S_iii_param_0];
	ld.param.u64 	%rd7, [_Z20convolutionColumnGPUPfS_S_iii_param_1];
	ld.param.u64 	%rd8, [_Z20convolutionColumnGPUPfS_S_iii_param_2];
	ld.param.u32 	%r54, [_Z20convolutionColumnGPUPfS_S_iii_param_3];
	ld.param.u32 	%r55, [_Z20convolutionColumnGPUPfS_S_iii_param_4];
	ld.param.u32 	%r56, [_Z20convolutionColumnGPUPfS_S_iii_param_5];
	cvta.to.global.u64 	%rd1, %rd8;
	cvta.to.global.u64 	%rd2, %rd7;
	setp.lt.s32 	%p1, %r56, 0;
	mov.f32 	%f82, 0f00000000;
	@%p1 bra 	$L__BB1_39;
	neg.s32 	%r102, %r56;
	mov.u32 	%r2, %tid.y;
	mov.u32 	%r3, %tid.x;
	setp.lt.u32 	%p2, %r56, 4;
	mov.f32 	%f82, 0f00000000;
	@%p2 bra 	$L__BB1_21;
	shl.b32 	%r98, %r56, 1;
	sub.s32 	%r100, 3, %r56;
	and.b32  	%r57, %r98, -8;
	neg.s32 	%r99, %r57;
	sub.s32 	%r97, %r2, %r56;
	mul.lo.s32 	%r58, %r54, %r97;
	add.s32 	%r59, %r58, %r54;
	add.s32 	%r96, %r3, %r59;
	shl.b32 	%r9, %r54, 3;
	add.s32 	%r60, %r97, 2;
	mad.lo.s32 	%r95, %r54, %r60, %r3;
	add.s32 	%r61, %r97, 3;
	mad.lo.s32 	%r94, %r54, %r61, %r3;
	add.s32 	%r62, %r97, 4;
	mad.lo.s32 	%r93, %r54, %r62, %r3;
	add.s32 	%r63, %r97, 5;
	mad.lo.s32 	%r92, %r54, %r63, %r3;
	add.s32 	%r64, %r97, 6;
	mad.lo.s32 	%r91, %r54, %r64, %r3;
	add.s32 	%r65, %r97, 7;
	mad.lo.s32 	%r90, %r54, %r65, %r3;
	add.s32 	%r89, %r3, %r58;
	mov.f32 	%f82, 0f00000000;
$L__BB1_3:
	.pragma "nounroll";
	setp.lt.s32 	%p3, %r97, 0;
	setp.ge.s32 	%p4, %r97, %r55;
	mul.wide.s32 	%rd9, %r98, 4;
	add.s64 	%rd3, %rd1, %rd9;
	or.pred  	%p5, %p3, %p4;
	@%p5 bra 	$L__BB1_5;
	mul.wide.u32 	%rd10, %r89, 4;
	add.s64 	%rd11, %rd2, %rd10;
	ld.global.f32 	%f38, [%rd11];
	ld.global.f32 	%f39, [%rd3];
	fma.rn.f32 	%f82, %f38, %f39, %f82;
$L__BB1_5:
	add.s32 	%r66, %r97, 1;
	setp.lt.s32 	%p6, %r66, 0;
	setp.ge.s32 	%p7, %r66, %r55;
	or.pred  	%p8, %p6, %p7;
	@%p8 bra 	$L__BB1_7;
	mul.wide.u32 	%rd12, %r96, 4;
	add.s64 	%rd13, %rd2, %rd12;
	ld.global.f32 	%f40, [%rd13];
	ld.global.f32 	%f41, [%rd3+-4];
	fma.rn.f32 	%f82, %f40, %f41, %f82;
$L__BB1_7:
	add.s32 	%r67, %r97, 2;
	setp.lt.s32 	%p9, %r67, 0;
	setp.ge.s32 	%p10, %r67, %r55;
	or.pred  	%p11, %p9, %p10;
	@%p11 bra 	$L__BB1_9;
	mul.wide.u32 	%rd14, %r95, 4;
	add.s64 	%rd15, %rd2, %rd14;
	ld.global.f32 	%f42, [%rd15];
	ld.global.f32 	%f43, [%rd3+-8];
	fma.rn.f32 	%f82, %f42, %f43, %f82;
$L__BB1_9:
	add.s32 	%r68, %r97, 3;
	setp.lt.s32 	%p12, %r68, 0;
	setp.ge.s32 	%p13, %r68, %r55;
	or.pred  	%p14, %p12, %p13;
	@%p14 bra 	$L__BB1_11;
	mul.wide.u32 	%rd16, %r94, 4;
	add.s64 	%rd17, %rd2, %rd16;
	ld.global.f32 	%f44, [%rd17];
	ld.global.f32 	%f45, [%rd3+-12];
	fma.rn.f32 	%f82, %f44, %f45, %f82;
$L__BB1_11:
	add.s32 	%r69, %r97, 4;
	setp.lt.s32 	%p15, %r69, 0;
	setp.ge.s32 	%p16, %r69, %r55;
	or.pred  	%p17, %p15, %p16;
	@%p17 bra 	$L__BB1_13;
	mul.wide.u32 	%rd18, %r93, 4;
	add.s64 	%rd19, %rd2, %rd18;
	ld.global.f32 	%f46, [%rd19];
	ld.global.f32 	%f47, [%rd3+-16];
	fma.rn.f32 	%f82, %f46, %f47, %f82;
$L__BB1_13:
	add.s32 	%r70, %r97, 5;
	setp.lt.s32 	%p18, %r70, 0;
	setp.ge.s32 	%p19, %r70, %r55;
	or.pred  	%p20, %p18, %p19;
	@%p20 bra 	$L__BB1_15;
	mul.wide.u32 	%rd20, %r92, 4;
	add.s64 	%rd21, %rd2, %rd20;
	ld.global.f32 	%f48, [%rd21];
	ld.global.f32 	%f49, [%rd3+-20];
	fma.rn.f32 	%f82, %f48, %f49, %f82;
$L__BB1_15:
	add.s32 	%r71, %r97, 6;
	setp.lt.s32 	%p21, %r71, 0;
	setp.ge.s32 	%p22, %r71, %r55;
	or.pred  	%p23, %p21, %p22;
	@%p23 bra 	$L__BB1_17;
	mul.wide.u32 	%rd22, %r91, 4;
	add.s64 	%rd23, %rd2, %rd22;
	ld.global.f32 	%f50, [%rd23];
	ld.global.f32 	%f51, [%rd3+-24];
	fma.rn.f32 	%f82, %f50, %f51, %f82;
$L__BB1_17:
	add.s32 	%r72, %r97, 7;
	setp.lt.s32 	%p24, %r72, 0;
	setp.ge.s32 	%p25, %r72, %r55;
	or.pred  	%p26, %p24, %p25;
	@%p26 bra 	$L__BB1_19;
	mul.wide.u32 	%rd24, %r90, 4;
	add.s64 	%rd25, %rd2, %rd24;
	ld.global.f32 	%f52, [%rd25];
	ld.global.f32 	%f53, [%rd3+-28];
	fma.rn.f32 	%f82, %f52, %f53, %f82;
$L__BB1_19:
	add.s32 	%r100, %r100, 8;
	add.s32 	%r99, %r99, 8;
	add.s32 	%r98, %r98, -8;
	add.s32 	%r97, %r97, 8;
	add.s32 	%r96, %r96, %r9;
	add.s32 	%r95, %r95, %r9;
	add.s32 	%r94, %r94, %r9;
	add.s32 	%r93, %r93, %r9;
	add.s32 	%r92, %r92, %r9;
	add.s32 	%r91, %r91, %r9;
	add.s32 	%r90, %r90, %r9;
	add.s32 	%r89, %r89, %r9;
	setp.ne.s32 	%p27, %r99, 0;
	@%p27 bra 	$L__BB1_3;
	add.s32 	%r102, %r100, -3;
$L__BB1_21:
	shl.b32 	%r73, %r56, 1;
	and.b32  	%r74, %r73, 6;
	setp.lt.u32 	%p28, %r74, 3;
	@%p28 bra 	$L__BB1_31;
	add.s32 	%r43, %r102, %r2;
	setp.lt.s32 	%p29, %r43, 0;
	setp.ge.s32 	%p30, %r43, %r55;
	sub.s32 	%r75, %r56, %r102;
	mul.wide.s32 	%rd26, %r75, 4;
	add.s64 	%rd4, %rd1, %rd26;
	or.pred  	%p31, %p29, %p30;
	@%p31 bra 	$L__BB1_24;
	mad.lo.s32 	%r76, %r43, %r54, %r3;
	mul.wide.u32 	%rd27, %r76, 4;
	add.s64 	%rd28, %rd2, %rd27;
	ld.global.f32 	%f54, [%rd28];
	ld.global.f32 	%f55, [%rd4];
	fma.rn.f32 	%f82, %f54, %f55, %f82;
$L__BB1_24:
	add.s32 	%r44, %r43, 1;
	setp.lt.s32 	%p32, %r44, 0;
	setp.ge.s32 	%p33, %r44, %r55;
	or.pred  	%p34, %p32, %p33;
	@%p34 bra 	$L__BB1_26;
	mad.lo.s32 	%r77, %r44, %r54, %r3;
	mul.wide.u32 	%rd29, %r77, 4;
	add.s64 	%rd30, %rd2, %rd29;
	ld.global.f32 	%f56, [%rd30];
	ld.global.f32 	%f57, [%rd4+-4];
	fma.rn.f32 	%f82, %f56, %f57, %f82;
$L__BB1_26:
	add.s32 	%r45, %r43, 2;
	setp.lt.s32 	%p35, %r45, 0;
	setp.ge.s32 	%p36, %r45, %r55;
	or.pred  	%p37, %p35, %p36;
	@%p37 bra 	$L__BB1_28;
	mad.lo.s32 	%r78, %r45, %r54, %r3;
	mul.wide.u32 	%rd31, %r78, 4;
	add.s64 	%rd32, %rd2, %rd31;
	ld.global.f32 	%f58, [%rd32];
	ld.global.f32 	%f59, [%rd4+-8];
	fma.rn.f32 	%f82, %f58, %f59, %f82;
$L__BB1_28:
	add.s32 	%r46, %r43, 3;
	setp.lt.s32 	%p38, %r46, 0;
	setp.ge.s32 	%p39, %r46, %r55;
	or.pred  	%p40, %p38, %p39;
	@%p40 bra 	$L__BB1_30;
	mad.lo.s32 	%r79, %r46, %r54, %r3;
	mul.wide.u32 	%rd33, %r79, 4;
	add.s64 	%rd34, %rd2, %rd33;
	ld.global.f32 	%f60, [%rd34];
	ld.global.f32 	%f61, [%rd4+-12];
	fma.rn.f32 	%f82, %f60, %f61, %f82;
$L__BB1_30:
	add.s32 	%r102, %r102, 4;
$L__BB1_31:
	and.b32  	%r80, %r56, 1;
	setp.eq.b32 	%p41, %r80, 1;
	not.pred 	%p42, %p41;
	@%p42 bra 	$L__BB1_37;
	add.s32 	%r49, %r102, %r2;
	setp.lt.s32 	%p43, %r49, 0;
	setp.ge.s32 	%p44, %r49, %r55;
	sub.s32 	%r81, %r56, %r102;
	mul.wide.s32 	%rd35, %r81, 4;
	add.s64 	%rd5, %rd1, %rd35;
	or.pred  	%p45, %p43, %p44;
	@%p45 bra 	$L__BB1_34;
	mad.lo.s32 	%r82, %r49, %r54, %r3;
	mul.wide.u32 	%rd36, %r82, 4;
	add.s64 	%rd37, %rd2, %rd36;
	ld.global.f32 	%f62, [%rd37];
	ld.global.f32 	%f63, [%rd5];
	fma.rn.f32 	%f82, %f62, %f63, %f82;
$L__BB1_34:
	add.s32 	%r50, %r49, 1;
	setp.lt.s32 	%p46, %r50, 0;
	setp.ge.s32 	%p47, %r50, %r55;
	or.pred  	%p48, %p46, %p47;
	@%p48 bra 	$L__BB1_36;
	mad.lo.s32 	%r83, %r50, %r54, %r3;
	mul.wide.u32 	%rd38, %r83, 4;
	add.s64 	%rd39, %rd2, %rd38;
	ld.global.f32 	%f64, [%rd39];
	ld.global.f32 	%f65, [%rd5+-4];
	fma.rn.f32 	%f82, %f64, %f65, %f82;
$L__BB1_36:
	add.s32 	%r102, %r102, 2;
$L__BB1_37:
	add.s32 	%r53, %r102, %r2;
	setp.lt.s32 	%p49, %r53, 0;
	setp.ge.s32 	%p50, %r53, %r55;
	or.pred  	%p51, %p49, %p50;
	@%p51 bra 	$L__BB1_39;
	mad.lo.s32 	%r84, %r53, %r54, %r3;
	mul.wide.u32 	%rd40, %r84, 4;
	add.s64 	%rd41, %rd2, %rd40;
	ld.global.f32 	%f66, [%rd41];
	sub.s32 	%r85, %r56, %r102;
	mul.wide.s32 	%rd42, %r85, 4;
	add.s64 	%rd43, %rd1, %rd42;
	ld.global.f32 	%f67, [%rd43];
	fma.rn.f32 	%f82, %f66, %f67, %f82;
$L__BB1_39:
	cvta.to.global.u64 	%rd44, %rd6;
	mov.u32 	%r86, %tid.y;
	mov.u32 	%r87, %tid.x;
	mad.lo.s32 	%r88, %r54, %r86, %r87;
	mul.wide.u32 	%rd45, %r88, 4;
	add.s64 	%rd46, %rd44, %rd45;
	st.global.f32 	[%rd46], %f82;
	ret;

}


// ===== COMPILED SASS (sm_100) =====

	.target	sm_100

	.elftype	@"ET_EXEC"


//--------------------- .note.nv.tkinfo           --------------------------
	.section	.note.nv.tkinfo,"",@"SHT_NOTE"
	.sectionflags	@"SHF_NOTE_NV_TKINFO"
	.tkinfo
        /*0018*/ 	.word	0x00000002
        /*0030*/ 	.string	""
        /*0030*/ 	.string	"ptxas"
        /*0030*/ 	.string	"Cuda compilation tools, release 13.0, V13.0.88"
        /*0030*/ 	.string	"Build cuda_13.0.r13.0/compiler.36424714_0"
        /*0030*/ 	.string	"-arch sm_100 -m 64 "



//--------------------- .note.nv.cuinfo           --------------------------
	.section	.note.nv.cuinfo,"",@"SHT_NOTE"
	.sectionflags	@"SHF_NOTE_NV_CUINFO"
        /*0018*/ 	.short	0x0002
        /*001a*/ 	.short	0x0064
        /*001c*/ 	.short	0x0082
	.zero		2


//--------------------- .nv.info                  --------------------------
	.section	.nv.info,"",@"SHT_CUDA_INFO"
	.align	4


	//----- nvinfo : EIATTR_REGCOUNT
	.align		4
        /*0000*/ 	.byte	0x04, 0x2f
        /*0002*/ 	.short	(.L_1 - .L_0)
	.align		4
.L_0:
        /*0004*/ 	.word	index@(_Z17convolutionRowGPUPfS_S_iii)
        /*0008*/ 	.word	0x00000020


	//----- nvinfo : EIATTR_FRAME_SIZE
	.align		4
.L_1:
        /*000c*/ 	.byte	0x04, 0x11
        /*000e*/ 	.short	(.L_3 - .L_2)
	.align		4
.L_2:
        /*0010*/ 	.word	index@(_Z17convolutionRowGPUPfS_S_iii)
        /*0014*/ 	.word	0x00000000


	//----- nvinfo : EIATTR_REGCOUNT
	.align		4
.L_3:
        /*0018*/ 	.byte	0x04, 0x2f
        /*001a*/ 	.short	(.L_5 - .L_4)
	.align		4
.L_4:
        /*001c*/ 	.word	index@(_Z20convolutionColumnGPUPfS_S_iii)
        /*0020*/ 	.word	0x00000020


	//----- nvinfo : EIATTR_FRAME_SIZE
	.align		4
.L_5:
        /*0024*/ 	.byte	0x04, 0x11
        /*0026*/ 	.short	(.L_7 - .L_6)
	.align		4
.L_6:
        /*0028*/ 	.word	index@(_Z20convolutionColumnGPUPfS_S_iii)
        /*002c*/ 	.word	0x00000000


	//----- nvinfo : EIATTR_MIN_STACK_SIZE
	.align		4
.L_7:
        /*0030*/ 	.byte	0x04, 0x12
        /*0032*/ 	.short	(.L_9 - .L_8)
	.align		4
.L_8:
        /*0034*/ 	.word	index@(_Z20convolutionColumnGPUPfS_S_iii)
        /*0038*/ 	.word	0x00000000


	//----- nvinfo : EIATTR_MIN_STACK_SIZE
	.align		4
.L_9:
        /*003c*/ 	.byte	0x04, 0x12
        /*003e*/ 	.short	(.L_11 - .L_10)
	.align		4
.L_10:
        /*0040*/ 	.word	index@(_Z17convolutionRowGPUPfS_S_iii)
        /*0044*/ 	.word	0x00000000
.L_11:


//--------------------- .nv.compat                --------------------------
	.section	.nv.compat,"",@"SHT_CUDA_COMPAT_INFO"
	.align	4
        /*0000*/ 	.byte	0x02, 0x09, 0x00, 0x00, 0x02, 0x02, 0x01, 0x00, 0x02, 0x05, 0x05, 0x00, 0x03, 0x07, 0x01, 0x01
        /*0010*/ 	.byte	0x02, 0x03, 0x00, 0x00, 0x02, 0x06, 0x01, 0x00, 0x04, 0x0b, 0x08, 0x00, 0x09, 0x00, 0x00, 0x00
        /*0020*/ 	.byte	0x00, 0x00, 0x00, 0x00


//--------------------- .nv.info._Z20convolutionColumnGPUPfS_S_iii --------------------------
	.section	.nv.info._Z20convolutionColumnGPUPfS_S_iii,"",@"SHT_CUDA_INFO"
	.sectionflags	@""
	.align	4


	//----- nvinfo : EIATTR_CUDA_API_VERSION
	.align		4
        /*0000*/ 	.byte	0x04, 0x37
        /*0002*/ 	.short	(.L_13 - .L_12)
.L_12:
        /*0004*/ 	.word	0x00000082


	//----- nvinfo : EIATTR_KPARAM_INFO
	.align		4
.L_13:
        /*0008*/ 	.byte	0x04, 0x17
        /*000a*/ 	.short	(.L_15 - .L_14)
.L_14:
        /*000c*/ 	.word	0x00000000
        /*0010*/ 	.short	0x0005
        /*0012*/ 	.short	0x0020
        /*0014*/ 	.byte	0x00, 0xf0, 0x11, 0x00


	//----- nvinfo : EIATTR_KPARAM_INFO
	.align		4
.L_15:
        /*0018*/ 	.byte	0x04, 0x17
        /*001a*/ 	.short	(.L_17 - .L_16)
.L_16:
        /*001c*/ 	.word	0x00000000
        /*0020*/ 	.short	0x0004
        /*0022*/ 	.short	0x001c
        /*0024*/ 	.byte	0x00, 0xf0, 0x11, 0x00


	//----- nvinfo : EIATTR_KPARAM_INFO
	.align		4
.L_17:
        /*0028*/ 	.byte	0x04, 0x17
        /*002a*/ 	.short	(.L_19 - .L_18)
.L_18:
        /*002c*/ 	.word	0x00000000
        /*0030*/ 	.short	0x0003
        /*0032*/ 	.short	0x0018
        /*0034*/ 	.byte	0x00, 0xf0, 0x11, 0x00


	//----- nvinfo : EIATTR_KPARAM_INFO
	.align		4
.L_19:
        /*0038*/ 	.byte	0x04, 0x17
        /*003a*/ 	.short	(.L_21 - .L_20)
.L_20:
        /*003c*/ 	.word	0x00000000
        /*0040*/ 	.short	0x0002
        /*0042*/ 	.short	0x0010
        /*0044*/ 	.byte	0x00, 0xf5, 0x21, 0x00


	//----- nvinfo : EIATTR_KPARAM_INFO
	.align		4
.L_21:
        /*0048*/ 	.byte	0x04, 0x17
        /*004a*/ 	.short	(.L_23 - .L_22)
.L_22:
        /*004c*/ 	.word	0x00000000
        /*0050*/ 	.short	0x0001
        /*0052*/ 	.short	0x0008
        /*0054*/ 	.byte	0x00, 0xf5, 0x21, 0x00


	//----- nvinfo : EIATTR_KPARAM_INFO
	.align		4
.L_23:
        /*0058*/ 	.byte	0x04, 0x17
        /*005a*/ 	.short	(.L_25 - .L_24)
.L_24:
        /*005c*/ 	.word	0x00000000
        /*0060*/ 	.short	0x0000
        /*0062*/ 	.short	0x0000
        /*0064*/ 	.byte	0x00, 0xf5, 0x21, 0x00


	//----- nvinfo : EIATTR_SPARSE_MMA_MASK
	.align		4
.L_25:
        /*0068*/ 	.byte	0x03, 0x50
        /*006a*/ 	.short	0x0000


	//----- nvinfo : EIATTR_MAXREG_COUNT
	.align		4
        /*006c*/ 	.byte	0x03, 0x1b
        /*006e*/ 	.short	0x00ff


	//----- nvinfo : EIATTR_MERCURY_ISA_VERSION
	.align		4
        /*0070*/ 	.byte	0x03, 0x5f
        /*0072*/ 	.short	0x0101


	//----- nvinfo : EIATTR_VRC_CTA_INIT_COUNT
	.align		4
        /*0074*/ 	.byte	0x02, 0x4a
	.zero		1
	.zero		1


	//----- nvinfo : EIATTR_EXIT_INSTR_OFFSETS
	.align		4
        /*0078*/ 	.byte	0x04, 0x1c
        /*007a*/ 	.short	(.L_27 - .L_26)


	//   ....[0]....
.L_26:
        /*007c*/ 	.word	0x00000db0


	//----- nvinfo : EIATTR_CRS_STACK_SIZE
	.align		4
.L_27:
        /*0080*/ 	.byte	0x04, 0x1e
        /*0082*/ 	.short	(.L_29 - .L_28)
.L_28:
        /*0084*/ 	.word	0x00000000


	//----- nvinfo : EIATTR_CBANK_PARAM_SIZE
	.align		4
.L_29:
        /*0088*/ 	.byte	0x03, 0x19
        /*008a*/ 	.short	0x0024


	//----- nvinfo : EIATTR_PARAM_CBANK
	.align		4
        /*008c*/ 	.byte	0x04, 0x0a
        /*008e*/ 	.short	(.L_31 - .L_30)
	.align		4
.L_30:
        /*0090*/ 	.word	index@(.nv.constant0._Z20convolutionColumnGPUPfS_S_iii)
        /*0094*/ 	.short	0x0380
        /*0096*/ 	.short	0x0024


	//----- nvinfo : EIATTR_SW_WAR
	.align		4
.L_31:
        /*0098*/ 	.byte	0x04, 0x36
        /*009a*/ 	.short	(.L_33 - .L_32)
.L_32:
        /*009c*/ 	.word	0x00000008
.L_33:


//--------------------- .nv.info._Z17convolutionRowGPUPfS_S_iii --------------------------
	.section	.nv.info._Z17convolutionRowGPUPfS_S_iii,"",@"SHT_CUDA_INFO"
	.sectionflags	@""
	.align	4


	//----- nvinfo : EIATTR_CUDA_API_VERSION
	.align		4
        /*0000*/ 	.byte	0x04, 0x37
        /*0002*/ 	.short	(.L_35 - .L_34)
.L_34:
        /*0004*/ 	.word	0x00000082


	//----- nvinfo : EIATTR_KPARAM_INFO
	.align		4
.L_35:
        /*0008*/ 	.byte	0x04, 0x17
        /*000a*/ 	.short	(.L_37 - .L_36)
.L_36:
        /*000c*/ 	.word	0x00000000
        /*0010*/ 	.short	0x0005
        /*0012*/ 	.short	0x0020
        /*0014*/ 	.byte	0x00, 0xf0, 0x11, 0x00


	//----- nvinfo : EIATTR_KPARAM_INFO
	.align		4
.L_37:
        /*0018*/ 	.byte	0x04, 0x17
        /*001a*/ 	.short	(.L_39 - .L_38)
.L_38:
        /*001c*/ 	.word	0x00000000
        /*0020*/ 	.short	0x0004
        /*0022*/ 	.short	0x001c
        /*0024*/ 	.byte	0x00, 0xf0, 0x11, 0x00


	//----- nvinfo : EIATTR_KPARAM_INFO
	.align		4
.L_39:
        /*0028*/ 	.byte	0x04, 0x17
        /*002a*/ 	.short	(.L_41 - .L_40)
.L_40:
        /*002c*/ 	.word	0x00000000
        /*0030*/ 	.short	0x0003
        /*0032*/ 	.short	0x0018
        /*0034*/ 	.byte	0x00, 0xf0, 0x11, 0x00


	//----- nvinfo : EIATTR_KPARAM_INFO
	.align		4
.L_41:
        /*0038*/ 	.byte	0x04, 0x17
        /*003a*/ 	.short	(.L_43 - .L_42)
.L_42:
        /*003c*/ 	.word	0x00000000
        /*0040*/ 	.short	0x0002
        /*0042*/ 	.short	0x0010
        /*0044*/ 	.byte	0x00, 0xf5, 0x21, 0x00


	//----- nvinfo : EIATTR_KPARAM_INFO
	.align		4
.L_43:
        /*0048*/ 	.byte	0x04, 0x17
        /*004a*/ 	.short	(.L_45 - .L_44)
.L_44:
        /*004c*/ 	.word	0x00000000
        /*0050*/ 	.short	0x0001
        /*0052*/ 	.short	0x0008
        /*0054*/ 	.byte	0x00, 0xf5, 0x21, 0x00


	//----- nvinfo : EIATTR_KPARAM_INFO
	.align		4
.L_45:
        /*0058*/ 	.byte	0x04, 0x17
        /*005a*/ 	.short	(.L_47 - .L_46)
.L_46:
        /*005c*/ 	.word	0x00000000
        /*0060*/ 	.short	0x0000
        /*0062*/ 	.short	0x0000
        /*0064*/ 	.byte	0x00, 0xf5, 0x21, 0x00


	//----- nvinfo : EIATTR_SPARSE_MMA_MASK
	.align		4
.L_47:
        /*0068*/ 	.byte	0x03, 0x50
        /*006a*/ 	.short	0x0000


	//----- nvinfo : EIATTR_MAXREG_COUNT
	.align		4
        /*006c*/ 	.byte	0x03, 0x1b
        /*006e*/ 	.short	0x00ff


	//----- nvinfo : EIATTR_MERCURY_ISA_VERSION
	.align		4
        /*0070*/ 	.byte	0x03, 0x5f
        /*0072*/ 	.short	0x0101


	//----- nvinfo : EIATTR_VRC_CTA_INIT_COUNT
	.align		4
        /*0074*/ 	.byte	0x02, 0x4a
	.zero		1
	.zero		1


	//----- nvinfo : EIATTR_EXIT_INSTR_OFFSETS
	.align		4
        /*0078*/ 	.byte	0x04, 0x1c
        /*007a*/ 	.short	(.L_49 - .L_48)


	//   ....[0]....
.L_48:
        /*007c*/ 	.word	0x00000c60


	//----- nvinfo : EIATTR_CRS_STACK_SIZE
	.align		4
.L_49:
        /*0080*/ 	.byte	0x04, 0x1e
        /*0082*/ 	.short	(.L_51 - .L_50)
.L_50:
        /*0084*/ 	.word	0x00000000


	//----- nvinfo : EIATTR_CBANK_PARAM_SIZE
	.align		4
.L_51:
        /*0088*/ 	.byte	0x03, 0x19
        /*008a*/ 	.short	0x0024


	//----- nvinfo : EIATTR_PARAM_CBANK
	.align		4
        /*008c*/ 	.byte	0x04, 0x0a
        /*008e*/ 	.short	(.L_53 - .L_52)
	.align		4
.L_52:
        /*0090*/ 	.word	index@(.nv.constant0._Z17convolutionRowGPUPfS_S_iii)
        /*0094*/ 	.short	0x0380
        /*0096*/ 	.short	0x0024


	//----- nvinfo : EIATTR_SW_WAR
	.align		4
.L_53:
        /*0098*/ 	.byte	0x04, 0x36
        /*009a*/ 	.short	(.L_55 - .L_54)
.L_54:
        /*009c*/ 	.word	0x00000008
.L_55:


//--------------------- .nv.callgraph             --------------------------
	.section	.nv.callgraph,"",@"SHT_CUDA_CALLGRAPH"
	.align	4
	.sectionentsize	8
	.align		4
        /*0000*/ 	.word	0x00000000
	.align		4
        /*0004*/ 	.word	0xffffffff
	.align		4
        /*0008*/ 	.word	0x00000000
	.align		4
        /*000c*/ 	.word	0xfffffffe
	.align		4
        /*0010*/ 	.word	0x00000000
	.align		4
        /*0014*/ 	.word	0xfffffffd
	.align		4
        /*0018*/ 	.word	0x00000000
	.align		4
        /*001c*/ 	.word	0xfffffffc


//--------------------- .text._Z20convolutionColumnGPUPfS_S_iii --------------------------
	.section	.text._Z20convolutionColumnGPUPfS_S_iii,"ax",@progbits
	.align	128
        .global         _Z20convolutionColumnGPUPfS_S_iii
        .type           _Z20convolutionColumnGPUPfS_S_iii,@function
        .size           _Z20convolutionColumnGPUPfS_S_iii,(.L_x_14 - _Z20convolutionColumnGPUPfS_S_iii)
        .other          _Z20convolutionColumnGPUPfS_S_iii,@"STO_CUDA_ENTRY STV_DEFAULT"
_Z20convolutionColumnGPUPfS_S_iii:
.text._Z20convolutionColumnGPUPfS_S_iii:
[----:B------:R-:W-:Y:S01]  /*0000*/  LDC R1, c[0x0][0x37c] ;  /* 0x0000df00ff017b82 */ /* 0x000fe20000000800 */
[----:B------:R-:W0:Y:S01]  /*0010*/  LDCU UR7, c[0x0][0x3a0] ;  /* 0x00007400ff0777ac */ /* 0x000e220008000800 */
[----:B------:R-:W-:Y:S01]  /*0020*/  HFMA2 R0, -RZ, RZ, 0, 0 ;  /* 0x00000000ff007431 */ /* 0x000fe200000001ff */
[----:B------:R-:W1:Y:S01]  /*0030*/  LDCU.64 UR8, c[0x0][0x358] ;  /* 0x00006b00ff0877ac */ /* 0x000e620008000a00 */
[----:B0-----:R-:W-:-:S09]  /*0040*/  UISETP.GE.AND UP0, UPT, UR7, URZ, UPT ;  /* 0x000000ff0700728c */ /* 0x001fd2000bf06270 */
[----:B-1----:R-:W-:Y:S05]  /*0050*/  BRA.U !UP0, `(.L_x_0) ;  /* 0x0000000d08387547 */ /* 0x002fea000b800000 */
[----:B------:R-:W0:Y:S01]  /*0060*/  S2R R2, SR_TID.Y ;  /* 0x0000000000027919 */ /* 0x000e220000002200 */
[----:B------:R-:W-:Y:S01]  /*0070*/  UISETP.GE.U32.AND UP0, UPT, UR7, 0x4, UPT ;  /* 0x000000040700788c */ /* 0x000fe2000bf06070 */
[----:B------:R-:W-:Y:S01]  /*0080*/  MOV R0, RZ ;  /* 0x000000ff00007202 */ /* 0x000fe20000000f00 */
[----:B------:R-:W-:Y:S01]  /*0090*/  UIADD3 UR4, UPT, UPT, -UR7, URZ, URZ ;  /* 0x000000ff07047290 */ /* 0x000fe2000fffe1ff */
[----:B------:R-:W1:Y:S06]  /*00a0*/  S2R R3, SR_TID.X ;  /* 0x0000000000037919 */ /* 0x000e6c0000002100 */
[----:B------:R-:W-:Y:S05]  /*00b0*/  BRA.U !UP0, `(.L_x_1) ;  /* 0x0000000508a47547 */ /* 0x000fea000b800000 */
[----:B------:R-:W2:Y:S01]  /*00c0*/  LDC R9, c[0x0][0x398] ;  /* 0x0000e600ff097b82 */ /* 0x000ea20000000800 */
[----:B0-----:R-:W-:Y:S01]  /*00d0*/  VIADD R6, R2, -UR7 ;  /* 0x8000000702067c36 */ /* 0x001fe20008000000 */
[----:B------:R-:W-:Y:S01]  /*00e0*/  USHF.L.U32 UR6, UR7, 0x1, URZ ;  /* 0x0000000107067899 */ /* 0x000fe200080006ff */
[----:B------:R-:W-:Y:S01]  /*00f0*/  MOV R0, RZ ;  /* 0x000000ff00007202 */ /* 0x000fe20000000f00 */
[----:B------:R-:W-:Y:S01]  /*0100*/  UIADD3 UR5, UPT, UPT, -UR7, 0x3, URZ ;  /* 0x0000000307057890 */ /* 0x000fe2000fffe1ff */
[C---:B------:R-:W-:Y:S01]  /*0110*/  VIADD R8, R6.reuse, 0x3 ;  /* 0x0000000306087836 */ /* 0x040fe20000000000 */
[C---:B------:R-:W-:Y:S01]  /*0120*/  IADD3 R4, PT, PT, R6.reuse, 0x2, RZ ;  /* 0x0000000206047810 */ /* 0x040fe20007ffe0ff */
[C---:B------:R-:W-:Y:S01]  /*0130*/  VIADD R24, R6.reuse, 0x6 ;  /* 0x0000000606187836 */ /* 0x040fe20000000000 */
[----:B------:R-:W0:Y:S01]  /*0140*/  LDC R5, c[0x0][0x398] ;  /* 0x0000e600ff057b82 */ /* 0x000e220000000800 */
[C---:B------:R-:W-:Y:S01]  /*0150*/  IADD3 R10, PT, PT, R6.reuse, 0x4, RZ ;  /* 0x00000004060a7810 */ /* 0x040fe20007ffe0ff */
[----:B------:R-:W-:Y:S01]  /*0160*/  ULOP3.LUT UR4, UR6, 0xfffffff8, URZ, 0xc0, !UPT ;  /* 0xfffffff806047892 */ /* 0x000fe2000f8ec0ff */
[C---:B------:R-:W-:Y:S01]  /*0170*/  IADD3 R12, PT, PT, R6.reuse, 0x5, RZ ;  /* 0x00000005060c7810 */ /* 0x040fe20007ffe0ff */
[----:B------:R-:W3:Y:S01]  /*0180*/  LDCU UR10, c[0x0][0x39c] ;  /* 0x00007380ff0a77ac */ /* 0x000ee20008000800 */
[----:B------:R-:W-:-:S02]  /*0190*/  IADD3 R26, PT, PT, R6, 0x7, RZ ;  /* 0x00000007061a7810 */ /* 0x000fc40007ffe0ff */
[----:B------:R-:W-:Y:S01]  /*01a0*/  MOV R11, UR6 ;  /* 0x00000006000b7c02 */ /* 0x000fe20008000f00 */
[----:B------:R-:W4:Y:S01]  /*01b0*/  LDC.64 R14, c[0x0][0x390] ;  /* 0x0000e400ff0e7b82 */ /* 0x000f220000000a00 */
[----:B------:R-:W-:Y:S01]  /*01c0*/  UIADD3 UR4, UPT, UPT, -UR4, URZ, URZ ;  /* 0x000000ff04047290 */ /* 0x000fe2000fffe1ff */
[-C--:B--2---:R-:W-:Y:S02]  /*01d0*/  IMAD R16, R6, R9.reuse, R9 ;  /* 0x0000000906107224 */ /* 0x084fe400078e0209 */
[-CC-:B-1----:R-:W-:Y:S02]  /*01e0*/  IMAD R7, R4, R9.reuse, R3.reuse ;  /* 0x0000000904077224 */ /* 0x182fe400078e0203 */
[-CC-:B------:R-:W-:Y:S02]  /*01f0*/  IMAD R8, R8, R9.reuse, R3.reuse ;  /* 0x0000000908087224 */ /* 0x180fe400078e0203 */
[-CC-:B------:R-:W-:Y:S02]  /*0200*/  IMAD R10, R10, R9.reuse, R3.reuse ;  /* 0x000000090a0a7224 */ /* 0x180fe400078e0203 */
[----:B------:R-:W-:-:S02]  /*0210*/  IMAD R12, R12, R9, R3 ;  /* 0x000000090c0c7224 */ /* 0x000fc400078e0203 */
[-CC-:B------:R-:W-:Y:S02]  /*0220*/  IMAD R24, R24, R9.reuse, R3.reuse ;  /* 0x0000000918187224 */ /* 0x180fe400078e0203 */
[-CC-:B------:R-:W-:Y:S02]  /*0230*/  IMAD R26, R26, R9.reuse, R3.reuse ;  /* 0x000000091a1a7224 */ /* 0x180fe400078e0203 */
[--C-:B------:R-:W-:Y:S02]  /*0240*/  IMAD R4, R6, R9, R3.reuse ;  /* 0x0000000906047224 */ /* 0x100fe400078e0203 */
[----:B0--34-:R-:W-:-:S07]  /*0250*/  IMAD.IADD R9, R16, 0x1, R3 ;  /* 0x0000000110097824 */ /* 0x019fce00078e0203 */
.L_x_2:
[C---:B------:R-:W-:Y:S02]  /*0260*/  ISETP.GE.AND P3, PT, R6.reuse, UR10, PT ;  /* 0x0000000a06007c0c */ /* 0x040fe4000bf66270 */
[C---:B------:R-:W-:Y:S02]  /*0270*/  IADD3 R13, PT, PT, R6.reuse, 0x1, RZ ;  /* 0x00000001060d7810 */ /* 0x040fe40007ffe0ff */
[C---:B------:R-:W-:Y:S02]  /*0280*/  ISETP.LT.OR P3, PT, R6.reuse, RZ, P3 ;  /* 0x000000ff0600720c */ /* 0x040fe40001f61670 */
[----:B------:R-:W-:Y:S02]  /*0290*/  IADD3 R16, PT, PT, R6, 0x2, RZ ;  /* 0x0000000206107810 */ /* 0x000fe40007ffe0ff */
[----:B------:R-:W-:Y:S02]  /*02a0*/  ISETP.GE.AND P2, PT, R13, UR10, PT ;  /* 0x0000000a0d007c0c */ /* 0x000fe4000bf46270 */
[----:B------:R-:W-:-:S02]  /*02b0*/  ISETP.GE.AND P1, PT, R16, UR10, PT ;  /* 0x0000000a10007c0c */ /* 0x000fc4000bf26270 */
[----:B------:R-:W-:Y:S01]  /*02c0*/  ISETP.LT.OR P2, PT, R13, RZ, P2 ;  /* 0x000000ff0d00720c */ /* 0x000fe20001741670 */
[----:B------:R-:W-:Y:S01]  /*02d0*/  VIADD R13, R6, 0x3 ;  /* 0x00000003060d7836 */ /* 0x000fe20000000000 */
[----:B------:R-:W-:Y:S01]  /*02e0*/  ISETP.LT.OR P1, PT, R16, RZ, P1 ;  /* 0x000000ff1000720c */ /* 0x000fe20000f21670 */
[----:B------:R-:W-:Y:S02]  /*02f0*/  IMAD.WIDE R16, R11, 0x4, R14 ;  /* 0x000000040b107825 */ /* 0x000fe400078e020e */
[----:B------:R-:W0:Y:S01]  /*0300*/  @!P3 LDC.64 R18, c[0x0][0x388] ;  /* 0x0000e200ff12bb82 */ /* 0x000e220000000a00 */
[----:B------:R-:W-:-:S04]  /*0310*/  ISETP.GE.AND P0, PT, R13, UR10, PT ;  /* 0x0000000a0d007c0c */ /* 0x000fc8000bf06270 */
[----:B------:R-:W-:Y:S02]  /*0320*/  ISETP.LT.OR P0, PT, R13, RZ, P0 ;  /* 0x000000ff0d00720c */ /* 0x000fe40000701670 */
[----:B------:R-:W2:Y:S01]  /*0330*/  @!P3 LDG.E R13, desc[UR8][R16.64] ;  /* 0x00000008100db981 */ /* 0x000ea2000c1e1900 */
[----:B------:R-:W1:Y:S03]  /*0340*/  @!P2 LDC.64 R22, c[0x0][0x388] ;  /* 0x0000e200ff16ab82 */ /* 0x000e660000000a00 */
[----:B------:R-:W3:Y:S04]  /*0350*/  @!P2 LDG.E R28, desc[UR8][R16.64+-0x4] ;  /* 0xfffffc08101ca981 */ /* 0x000ee8000c1e1900 */
[----:B------:R-:W4:Y:S01]  /*0360*/  @!P1 LDG.E R27, desc[UR8][R16.64+-0x8] ;  /* 0xfffff808101b9981 */ /* 0x000f22000c1e1900 */
[----:B------:R-:W5:Y:S01]  /*0370*/  @!P1 LDC.64 R20, c[0x0][0x388] ;  /* 0x0000e200ff149b82 */ /* 0x000f620000000a00 */
[----:B0-----:R-:W-:-:S05]  /*0380*/  @!P3 IMAD.WIDE.U32 R18, R4, 0x4, R18 ;  /* 0x000000040412b825 */ /* 0x001fca00078e0012 */
[----:B------:R0:W2:Y:S01]  /*0390*/  @!P3 LDG.E R25, desc[UR8][R18.64] ;  /* 0x000000081219b981 */ /* 0x0000a2000c1e1900 */
[----:B-1----:R-:W-:-:S06]  /*03a0*/  @!P2 IMAD.WIDE.U32 R22, R9, 0x4, R22 ;  /* 0x000000040916a825 */ /* 0x002fcc00078e0016 */
[----:B------:R-:W3:Y:S01]  /*03b0*/  @!P2 LDG.E R23, desc[UR8][R22.64] ;  /* 0x000000081617a981 */ /* 0x000ee2000c1e1900 */
[----:B0-----:R-:W0:Y:S01]  /*03c0*/  @!P0 LDC.64 R18, c[0x0][0x388] ;  /* 0x0000e200ff128b82 */ /* 0x001e220000000a00 */
[----:B-----5:R-:W-:-:S06]  /*03d0*/  @!P1 IMAD.WIDE.U32 R20, R7, 0x4, R20 ;  /* 0x0000000407149825 */ /* 0x020fcc00078e0014 */
[----:B------:R-:W4:Y:S04]  /*03e0*/  @!P1 LDG.E R21, desc[UR8][R20.64] ;  /* 0x0000000814159981 */ /* 0x000f28000c1e1900 */
[----:B------:R-:W5:Y:S01]  /*03f0*/  @!P0 LDG.E R20, desc[UR8][R16.64+-0xc] ;  /* 0xfffff40810148981 */ /* 0x000f62000c1e1900 */
[----:B0-----:R-:W-:-:S05]  /*0400*/  @!P0 IMAD.WIDE.U32 R18, R8, 0x4, R18 ;  /* 0x0000000408128825 */ /* 0x001fca00078e0012 */
[----:B------:R0:W5:Y:S01]  /*0410*/  @!P0 LDG.E R29, desc[UR8][R18.64] ;  /* 0x00000008121d8981 */ /* 0x000162000c1e1900 */
[----:B--2---:R-:W-:Y:S01]  /*0420*/  @!P3 FFMA R0, R25, R13, R0 ;  /* 0x0000000d1900b223 */ /* 0x004fe20000000000 */
[----:B------:R-:W-:-:S04]  /*0430*/  IADD3 R13, PT, PT, R6, 0x4, RZ ;  /* 0x00000004060d7810 */ /* 0x000fc80007ffe0ff */
[----:B------:R-:W-:-:S04]  /*0440*/  ISETP.GE.AND P3, PT, R13, UR10, PT ;  /* 0x0000000a0d007c0c */ /* 0x000fc8000bf66270 */
[----:B------:R-:W-:Y:S01]  /*0450*/  ISETP.LT.OR P3, PT, R13, RZ, P3 ;  /* 0x000000ff0d00720c */ /* 0x000fe20001f61670 */
[C---:B------:R-:W-:Y:S01]  /*0460*/  VIADD R13, R6.reuse, 0x6 ;  /* 0x00000006060d7836 */ /* 0x040fe20000000000 */
[----:B------:R-:W-:-:S04]  /*0470*/  IADD3 R25, PT, PT, R6, 0x5, RZ ;  /* 0x0000000506197810 */ /* 0x000fc80007ffe0ff */
[----:B------:R-:W-:Y:S02]  /*0480*/  ISETP.GE.AND P5, PT, R13, UR10, PT ;  /* 0x0000000a0d007c0c */ /* 0x000fe4000bfa6270 */
[----:B------:R-:W-:Y:S01]  /*0490*/  ISETP.GE.AND P4, PT, R25, UR10, PT ;  /* 0x0000000a19007c0c */ /* 0x000fe2000bf86270 */
[----:B---3--:R-:W-:Y:S01]  /*04a0*/  @!P2 FFMA R0, R23, R28, R0 ;  /* 0x0000001c1700a223 */ /* 0x008fe20000000000 */
[----:B------:R-:W-:Y:S02]  /*04b0*/  ISETP.LT.OR P5, PT, R13, RZ, P5 ;  /* 0x000000ff0d00720c */ /* 0x000fe40002fa1670 */
[----:B------:R-:W-:Y:S01]  /*04c0*/  ISETP.LT.OR P4, PT, R25, RZ, P4 ;  /* 0x000000ff1900720c */ /* 0x000fe20002781670 */
[----:B------:R-:W1:Y:S01]  /*04d0*/  @!P3 LDC.64 R22, c[0x0][0x388] ;  /* 0x0000e200ff16bb82 */ /* 0x000e620000000a00 */
[----:B------:R-:W-:Y:S01]  /*04e0*/  IADD3 R13, PT, PT, R6, 0x7, RZ ;  /* 0x00000007060d7810 */ /* 0x000fe20007ffe0ff */
[----:B----4-:R-:W-:-:S03]  /*04f0*/  @!P1 FFMA R0, R21, R27, R0 ;  /* 0x0000001b15009223 */ /* 0x010fc60000000000 */
[----:B------:R-:W-:-:S04]  /*0500*/  ISETP.GE.AND P1, PT, R13, UR10, PT ;  /* 0x0000000a0d007c0c */ /* 0x000fc8000bf26270 */
[----:B------:R-:W-:Y:S01]  /*0510*/  ISETP.LT.OR P1, PT, R13, RZ, P1 ;  /* 0x000000ff0d00720c */ /* 0x000fe20000f21670 */
[----:B------:R-:W2:Y:S02]  /*0520*/  @!P5 LDG.E R27, desc[UR8][R16.64+-0x18] ;  /* 0xffffe808101bd981 */ /* 0x000ea4000c1e1900 */
[----:B0-----:R-:W0:Y:S02]  /*0530*/  @!P4 LDC.64 R18, c[0x0][0x388] ;  /* 0x0000e200ff12cb82 */ /* 0x001e240000000a00 */
[----:B------:R-:W3:Y:S01]  /*0540*/  @!P3 LDG.E R13, desc[UR8][R16.64+-0x10] ;  /* 0xfffff008100db981 */ /* 0x000ee2000c1e1900 */
[----:B-----5:R-:W-:-:S03]  /*0550*/  @!P0 FFMA R0, R29, R20, R0 ;  /* 0x000000141d008223 */ /* 0x020fc60000000000 */
[----:B------:R-:W4:Y:S02]  /*0560*/  @!P4 LDG.E R25, desc[UR8][R16.64+-0x14] ;  /* 0xffffec081019c981 */ /* 0x000f24000c1e1900 */
[----:B------:R-:W5:Y:S08]  /*0570*/  @!P5 LDC.64 R28, c[0x0][0x388] ;  /* 0x0000e200ff1cdb82 */ /* 0x000f700000000a00 */
[----:B------:R-:W5:Y:S01]  /*0580*/  @!P1 LDC.64 R20, c[0x0][0x388] ;  /* 0x0000e200ff149b82 */ /* 0x000f620000000a00 */
[----:B-1----:R-:W-:-:S06]  /*0590*/  @!P3 IMAD.WIDE.U32 R22, R10, 0x4, R22 ;  /* 0x000000040a16b825 */ /* 0x002fcc00078e0016 */
[----:B------:R-:W3:Y:S01]  /*05a0*/  @!P3 LDG.E R23, desc[UR8][R22.64] ;  /* 0x000000081617b981 */ /* 0x000ee2000c1e1900 */
[----:B0-----:R-:W-:-:S06]  /*05b0*/  @!P4 IMAD.WIDE.U32 R18, R12, 0x4, R18 ;  /* 0x000000040c12c825 */ /* 0x001fcc00078e0012 */
[----:B------:R-:W4:Y:S01]  /*05c0*/  @!P4 LDG.E R19, desc[UR8][R18.64] ;  /* 0x000000081213c981 */ /* 0x000f22000c1e1900 */
[----:B-----5:R-:W-:-:S06]  /*05d0*/  @!P5 IMAD.WIDE.U32 R28, R24, 0x4, R28 ;  /* 0x00000004181cd825 */ /* 0x020fcc00078e001c */
[----:B------:R-:W2:Y:S01]  /*05e0*/  @!P5 LDG.E R29, desc[UR8][R28.64] ;  /* 0x000000081c1dd981 */ /* 0x000ea2000c1e1900 */
[----:B------:R-:W-:-:S03]  /*05f0*/  @!P1 IMAD.WIDE.U32 R20, R26, 0x4, R20 ;  /* 0x000000041a149825 */ /* 0x000fc600078e0014 */
[----:B------:R-:W5:Y:S04]  /*0600*/  @!P1 LDG.E R18, desc[UR8][R16.64+-0x1c] ;  /* 0xffffe40810129981 */ /* 0x000f68000c1e1900 */
[----:B------:R-:W5:Y:S01]  /*0610*/  @!P1 LDG.E R21, desc[UR8][R20.64] ;  /* 0x0000000814159981 */ /* 0x000f62000c1e1900 */
[----:B------:R-:W-:-:S04]  /*0620*/  UIADD3 UR4, UPT, UPT, UR4, 0x8, URZ ;  /* 0x0000000804047890 */ /* 0x000fc8000fffe0ff */
[----:B------:R-:W-:Y:S01]  /*0630*/  UISETP.NE.AND UP0, UPT, UR4, URZ, UPT ;  /* 0x000000ff0400728c */ /* 0x000fe2000bf05270 */
[----:B------:R-:W-:Y:S01]  /*0640*/  IADD3 R11, PT, PT, R11, -0x8, RZ ;  /* 0xfffffff80b0b7810 */ /* 0x000fe20007ffe0ff */
[----:B------:R-:W-:Y:S01]  /*0650*/  VIADD R6, R6, 0x8 ;  /* 0x0000000806067836 */ /* 0x000fe20000000000 */
[C---:B------:R-:W-:Y:S01]  /*0660*/  LEA R4, R5.reuse, R4, 0x3 ;  /* 0x0000000405047211 */ /* 0x040fe200078e18ff */
[C---:B------:R-:W-:Y:S01]  /*0670*/  IMAD R8, R5.reuse, 0x8, R8 ;  /* 0x0000000805087824 */ /* 0x040fe200078e0208 */
[C---:B------:R-:W-:Y:S01]  /*0680*/  LEA R9, R5.reuse, R9, 0x3 ;  /* 0x0000000905097211 */ /* 0x040fe200078e18ff */
[C---:B------:R-:W-:Y:S01]  /*0690*/  IMAD R26, R5.reuse, 0x8, R26 ;  /* 0x00000008051a7824 */ /* 0x040fe200078e021a */
[C---:B------:R-:W-:Y:S02]  /*06a0*/  LEA R7, R5.reuse, R7, 0x3 ;  /* 0x0000000705077211 */ /* 0x040fe400078e18ff */
[C---:B------:R-:W-:Y:S02]  /*06b0*/  LEA R10, R5.reuse, R10, 0x3 ;  /* 0x0000000a050a7211 */ /* 0x040fe400078e18ff */
[----:B------:R-:W-:-:S02]  /*06c0*/  LEA R12, R5, R12, 0x3 ;  /* 0x0000000c050c7211 */ /* 0x000fc400078e18ff */
[----:B------:R-:W-:Y:S01]  /*06d0*/  LEA R24, R5, R24, 0x3 ;  /* 0x0000001805187211 */ /* 0x000fe200078e18ff */
[----:B------:R-:W-:Y:S01]  /*06e0*/  UIADD3 UR5, UPT, UPT, UR5, 0x8, URZ ;  /* 0x0000000805057890 */ /* 0x000fe2000fffe0ff */
[----:B---3--:R-:W-:-:S04]  /*06f0*/  @!P3 FFMA R0, R23, R13, R0 ;  /* 0x0000000d1700b223 */ /* 0x008fc80000000000 */
[----:B----4-:R-:W-:-:S04]  /*0700*/  @!P4 FFMA R0, R19, R25, R0 ;  /* 0x000000191300c223 */ /* 0x010fc80000000000 */
[----:B--2---:R-:W-:-:S04]  /*0710*/  @!P5 FFMA R0, R29, R27, R0 ;  /* 0x0000001b1d00d223 */ /* 0x004fc80000000000 */
[----:B-----5:R-:W-:Y:S01]  /*0720*/  @!P1 FFMA R0, R21, R18, R0 ;  /* 0x0000001215009223 */ /* 0x020fe20000000000 */
[----:B------:R-:W-:Y:S06]  /*0730*/  BRA.U UP0, `(.L_x_2) ;  /* 0xfffffff900c87547 */ /* 0x000fec000b83ffff */
[----:B------:R-:W-:-:S12]  /*0740*/  UIADD3 UR4, UPT, UPT, UR5, -0x3, URZ ;  /* 0xfffffffd05047890 */ /* 0x000fd8000fffe0ff */
.L_x_1:
[----:B------:R-:W2:Y:S01]  /*0750*/  LDC R14, c[0x0][0x3a0] ;  /* 0x0000e800ff0e7b82 */ /* 0x000ea20000000800 */
[----:B------:R-:W3:Y:S01]  /*0760*/  LDCU UR6, c[0x0][0x39c] ;  /* 0x00007380ff0677ac */ /* 0x000ee20008000800 */
[C---:B--2---:R-:W-:Y:S02]  /*0770*/  SHF.L.U32 R4, R14.reuse, 0x1, RZ ;  /* 0x000000010e047819 */ /* 0x044fe400000006ff */
[----:B------:R-:W-:Y:S02]  /*0780*/  LOP3.LUT R5, R14, 0x1, RZ, 0xc0, !PT ;  /* 0x000000010e057812 */ /* 0x000fe400078ec0ff */
[----:B------:R-:W-:Y:S02]  /*0790*/  LOP3.LUT R4, R4, 0x6, RZ, 0xc0, !PT ;  /* 0x0000000604047812 */ /* 0x000fe400078ec0ff */
[----:B------:R-:W-:Y:S02]  /*07a0*/  ISETP.NE.U32.AND P3, PT, R5, 0x1, PT ;  /* 0x000000010500780c */ /* 0x000fe40003f65070 */
[----:B------:R-:W-:-:S13]  /*07b0*/  ISETP.GE.U32.AND P0, PT, R4, 0x3, PT ;  /* 0x000000030400780c */ /* 0x000fda0003f06070 */
[----:B---3--:R-:W-:Y:S05]  /*07c0*/  @!P0 BRA `(.L_x_3) ;  /* 0x0000000000b48947 */ /* 0x008fea0003800000 */
[----:B------:R-:W2:Y:S01]  /*07d0*/  LDCU UR5, c[0x0][0x39c] ;  /* 0x00007380ff0577ac */ /* 0x000ea20008000800 */
[----:B0-----:R-:W-:Y:S01]  /*07e0*/  IADD3 R20, PT, PT, R2, UR4, RZ ;  /* 0x0000000402147c10 */ /* 0x001fe2000fffe0ff */
[----:B------:R-:W0:Y:S01]  /*07f0*/  LDC.64 R12, c[0x0][0x390] ;  /* 0x0000e400ff0c7b82 */ /* 0x000e220000000a00 */
[----:B------:R-:W-:Y:S02]  /*0800*/  IADD3 R19, PT, PT, R14, -UR4, RZ ;  /* 0x800000040e137c10 */ /* 0x000fe4000fffe0ff */
[C---:B------:R-:W-:Y:S01]  /*0810*/  IADD3 R22, PT, PT, R20.reuse, 0x1, RZ ;  /* 0x0000000114167810 */ /* 0x040fe20007ffe0ff */
[C---:B------:R-:W-:Y:S01]  /*0820*/  VIADD R18, R20.reuse, 0x2 ;  /* 0x0000000214127836 */ /* 0x040fe20000000000 */
[C---:B------:R-:W-:Y:S02]  /*0830*/  IADD3 R15, PT, PT, R20.reuse, 0x3, RZ ;  /* 0x00000003140f7810 */ /* 0x040fe40007ffe0ff */
[----:B--2---:R-:W-:Y:S02]  /*0840*/  ISETP.GE.AND P0, PT, R20, UR5, PT ;  /* 0x0000000514007c0c */ /* 0x004fe4000bf06270 */
[----:B------:R-:W-:-:S02]  /*0850*/  ISETP.GE.AND P1, PT, R22, UR5, PT ;  /* 0x0000000516007c0c */ /* 0x000fc4000bf26270 */
[----:B------:R-:W-:Y:S02]  /*0860*/  ISETP.LT.OR P0, PT, R20, RZ, P0 ;  /* 0x000000ff1400720c */ /* 0x000fe40000701670 */
[----:B------:R-:W-:Y:S02]  /*0870*/  ISETP.GE.AND P2, PT, R18, UR5, PT ;  /* 0x0000000512007c0c */ /* 0x000fe4000bf46270 */
[----:B------:R-:W-:Y:S01]  /*0880*/  ISETP.LT.OR P1, PT, R22, RZ, P1 ;  /* 0x000000ff1600720c */ /* 0x000fe20000f21670 */
[----:B0-----:R-:W-:Y:S01]  /*0890*/  IMAD.WIDE R12, R19, 0x4, R12 ;  /* 0x00000004130c7825 */ /* 0x001fe200078e020c */
[----:B------:R-:W-:Y:S02]  /*08a0*/  ISETP.LT.OR P2, PT, R18, RZ, P2 ;  /* 0x000000ff1200720c */ /* 0x000fe40001741670 */
[----:B------:R-:W-:-:S04]  /*08b0*/  ISETP.GE.AND P4, PT, R15, UR5, PT ;  /* 0x000000050f007c0c */ /* 0x000fc8000bf86270 */
[----:B------:R-:W-:Y:S01]  /*08c0*/  ISETP.LT.OR P4, PT, R15, RZ, P4 ;  /* 0x000000ff0f00720c */ /* 0x000fe20002781670 */
[----:B------:R-:W1:Y:S08]  /*08d0*/  @!P0 LDC R21, c[0x0][0x398] ;  /* 0x0000e600ff158b82 */ /* 0x000e700000000800 */
[----:B------:R-:W0:Y:S08]  /*08e0*/  @!P1 LDC R23, c[0x0][0x398] ;  /* 0x0000e600ff179b82 */ /* 0x000e300000000800 */
[----:B------:R-:W2:Y:S08]  /*08f0*/  @!P0 LDC.64 R10, c[0x0][0x388] ;  /* 0x0000e200ff0a8b82 */ /* 0x000eb00000000a00 */
[----:B------:R-:W3:Y:S01]  /*0900*/  @!P2 LDC R17, c[0x0][0x398] ;  /* 0x0000e600ff11ab82 */ /* 0x000ee20000000800 */
[----:B-1----:R-:W-:-:S07]  /*0910*/  @!P0 IMAD R21, R20, R21, R3 ;  /* 0x0000001514158224 */ /* 0x002fce00078e0203 */
[----:B------:R-:W1:Y:S01]  /*0920*/  @!P1 LDC.64 R8, c[0x0][0x388] ;  /* 0x0000e200ff089b82 */ /* 0x000e620000000a00 */
[----:B0-----:R-:W-:-:S07]  /*0930*/  @!P1 IMAD R23, R22, R23, R3 ;  /* 0x0000001716179224 */ /* 0x001fce00078e0203 */
[----:B------:R-:W0:Y:S01]  /*0940*/  @!P2 LDC.64 R6, c[0x0][0x388] ;  /* 0x0000e200ff06ab82 */ /* 0x000e220000000a00 */
[----:B--2---:R-:W-:-:S06]  /*0950*/  @!P0 IMAD.WIDE.U32 R10, R21, 0x4, R10 ;  /* 0x00000004150a8825 */ /* 0x004fcc00078e000a */
[----:B------:R-:W2:Y:S01]  /*0960*/  @!P0 LDG.E R11, desc[UR8][R10.64] ;  /* 0x000000080a0b8981 */ /* 0x000ea2000c1e1900 */
[----:B------:R-:W4:Y:S01]  /*0970*/  @!P4 LDC R16, c[0x0][0x398] ;  /* 0x0000e600ff10cb82 */ /* 0x000f220000000800 */
[----:B---3--:R-:W-:Y:S02]  /*0980*/  @!P2 IMAD R19, R18, R17, R3 ;  /* 0x000000111213a224 */ /* 0x008fe400078e0203 */
[----:B------:R-:W2:Y:S04]  /*0990*/  @!P0 LDG.E R17, desc[UR8][R12.64] ;  /* 0x000000080c118981 */ /* 0x000ea8000c1e1900 */
[----:B------:R-:W3:Y:S01]  /*09a0*/  @!P4 LDG.E R18, desc[UR8][R12.64+-0xc] ;  /* 0xfffff4080c12c981 */ /* 0x000ee2000c1e1900 */
[----:B------:R-:W5:Y:S01]  /*09b0*/  @!P4 LDC.64 R4, c[0x0][0x388] ;  /* 0x0000e200ff04cb82 */ /* 0x000f620000000a00 */
[----:B-1----:R-:W-:-:S06]  /*09c0*/  @!P1 IMAD.WIDE.U32 R8, R23, 0x4, R8 ;  /* 0x0000000417089825 */ /* 0x002fcc00078e0008 */
[----:B------:R-:W3:Y:S01]  /*09d0*/  @!P1 LDG.E R9, desc[UR8][R8.64] ;  /* 0x0000000808099981 */ /* 0x000ee2000c1e1900 */
[----:B0-----:R-:W-:-:S06]  /*09e0*/  @!P2 IMAD.WIDE.U32 R6, R19, 0x4, R6 ;  /* 0x000000041306a825 */ /* 0x001fcc00078e0006 */
[----:B------:R-:W3:Y:S01]  /*09f0*/  @!P2 LDG.E R7, desc[UR8][R6.64] ;  /* 0x000000080607a981 */ /* 0x000ee2000c1e1900 */
[----:B----4-:R-:W-:-:S03]  /*0a00*/  @!P4 IMAD R19, R15, R16, R3 ;  /* 0x000000100f13c224 */ /* 0x010fc600078e0203 */
[----:B------:R-:W3:Y:S04]  /*0a10*/  @!P1 LDG.E R15, desc[UR8][R12.64+-0x4] ;  /* 0xfffffc080c0f9981 */ /* 0x000ee8000c1e1900 */
[----:B------:R-:W4:Y:S01]  /*0a20*/  @!P2 LDG.E R16, desc[UR8][R12.64+-0x8] ;  /* 0xfffff8080c10a981 */ /* 0x000f22000c1e1900 */
[----:B-----5:R-:W-:-:S06]  /*0a30*/  @!P4 IMAD.WIDE.U32 R4, R19, 0x4, R4 ;  /* 0x000000041304c825 */ /* 0x020fcc00078e0004 */
[----:B------:R-:W5:Y:S01]  /*0a40*/  @!P4 LDG.E R5, desc[UR8][R4.64] ;  /* 0x000000080405c981 */ /* 0x000f62000c1e1900 */
[----:B------:R-:W-:Y:S01]  /*0a50*/  UIADD3 UR4, UPT, UPT, UR4, 0x4, URZ ;  /* 0x0000000404047890 */ /* 0x000fe2000fffe0ff */
[----:B--2---:R-:W-:-:S04]  /*0a60*/  @!P0 FFMA R0, R11, R17, R0 ;  /* 0x000000110b008223 */ /* 0x004fc80000000000 */
[----:B---3--:R-:W-:-:S04]  /*0a70*/  @!P1 FFMA R0, R9, R15, R0 ;  /* 0x0000000f09009223 */ /* 0x008fc80000000000 */
[----:B----4-:R-:W-:-:S04]  /*0a80*/  @!P2 FFMA R0, R7, R16, R0 ;  /* 0x000000100700a223 */ /* 0x010fc80000000000 */
[----:B-----5:R-:W-:-:S07]  /*0a90*/  @!P4 FFMA R0, R5, R18, R0 ;  /* 0x000000120500c223 */ /* 0x020fce0000000000 */
.L_x_3:
[----:B------:R-:W-:Y:S05]  /*0aa0*/  @P3 BRA `(.L_x_4) ;  /* 0x0000000000643947 */ /* 0x000fea0003800000 */
[----:B------:R-:W2:Y:S01]  /*0ab0*/  LDCU UR5, c[0x0][0x39c] ;  /* 0x00007380ff0577ac */ /* 0x000ea20008000800 */
[----:B0-----:R-:W-:Y:S01]  /*0ac0*/  IADD3 R12, PT, PT, R2, UR4, RZ ;  /* 0x00000004020c7c10 */ /* 0x001fe2000fffe0ff */
[----:B------:R-:W0:Y:S01]  /*0ad0*/  LDC.64 R6, c[0x0][0x390] ;  /* 0x0000e400ff067b82 */ /* 0x000e220000000a00 */
[----:B------:R-:W-:-:S03]  /*0ae0*/  IADD3 R13, PT, PT, R14, -UR4, RZ ;  /* 0x800000040e0d7c10 */ /* 0x000fc6000fffe0ff */
[C---:B------:R-:W-:Y:S01]  /*0af0*/  VIADD R10, R12.reuse, 0x1 ;  /* 0x000000010c0a7836 */ /* 0x040fe20000000000 */
[----:B--2---:R-:W-:-:S04]  /*0b00*/  ISETP.GE.AND P0, PT, R12, UR5, PT ;  /* 0x000000050c007c0c */ /* 0x004fc8000bf06270 */
[----:B------:R-:W-:Y:S02]  /*0b10*/  ISETP.GE.AND P1, PT, R10, UR5, PT ;  /* 0x000000050a007c0c */ /* 0x000fe4000bf26270 */
[----:B------:R-:W-:Y:S02]  /*0b20*/  ISETP.LT.OR P0, PT, R12, RZ, P0 ;  /* 0x000000ff0c00720c */ /* 0x000fe40000701670 */
[----:B------:R-:W-:Y:S01]  /*0b30*/  ISETP.LT.OR P1, PT, R10, RZ, P1 ;  /* 0x000000ff0a00720c */ /* 0x000fe20000f21670 */
[----:B0-----:R-:W-:-:S10]  /*0b40*/  IMAD.WIDE R6, R13, 0x4, R6 ;  /* 0x000000040d067825 */ /* 0x001fd400078e0206 */
[----:B------:R-:W1:Y:S08]  /*0b50*/  @!P0 LDC R11, c[0x0][0x398] ;  /* 0x0000e600ff0b8b82 */ /* 0x000e700000000800 */
[----:B------:R-:W0:Y:S08]  /*0b60*/  @!P0 LDC.64 R8, c[0x0][0x388] ;  /* 0x0000e200ff088b82 */ /* 0x000e300000000a00 */
[----:B------:R-:W2:Y:S08]  /*0b70*/  @!P1 LDC R15, c[0x0][0x398] ;  /* 0x0000e600ff0f9b82 */ /* 0x000eb00000000800 */
[----:B------:R-:W3:Y:S01]  /*0b80*/  @!P1 LDC.64 R4, c[0x0][0x388] ;  /* 0x0000e200ff049b82 */ /* 0x000ee20000000a00 */
[----:B-1----:R-:W-:-:S04]  /*0b90*/  @!P0 IMAD R11, R12, R11, R3 ;  /* 0x0000000b0c0b8224 */ /* 0x002fc800078e0203 */
[----:B0-----:R-:W-:-:S06]  /*0ba0*/  @!P0 IMAD.WIDE.U32 R8, R11, 0x4, R8 ;  /* 0x000000040b088825 */ /* 0x001fcc00078e0008 */
[----:B------:R-:W4:Y:S01]  /*0bb0*/  @!P0 LDG.E R9, desc[UR8][R8.64] ;  /* 0x0000000808098981 */ /* 0x000f22000c1e1900 */
[----:B--2---:R-:W-:-:S03]  /*0bc0*/  @!P1 IMAD R11, R10, R15, R3 ;  /* 0x0000000f0a0b9224 */ /* 0x004fc600078e0203 */
[----:B------:R-:W4:Y:S01]  /*0bd0*/  @!P0 LDG.E R10, desc[UR8][R6.64] ;  /* 0x00000008060a8981 */ /* 0x000f22000c1e1900 */
[----:B---3--:R-:W-:-:S03]  /*0be0*/  @!P1 IMAD.WIDE.U32 R4, R11, 0x4, R4 ;  /* 0x000000040b049825 */ /* 0x008fc600078e0004 */
[----:B------:R-:W2:Y:S04]  /*0bf0*/  @!P1 LDG.E R11, desc[UR8][R6.64+-0x4] ;  /* 0xfffffc08060b9981 */ /* 0x000ea8000c1e1900 */
[----:B------:R-:W2:Y:S01]  /*0c00*/  @!P1 LDG.E R5, desc[UR8][R4.64] ;  /* 0x0000000804059981 */ /* 0x000ea2000c1e1900 */
[----:B------:R-:W-:Y:S01]  /*0c10*/  UIADD3 UR4, UPT, UPT, UR4, 0x2, URZ ;  /* 0x0000000204047890 */ /* 0x000fe2000fffe0ff */
[----:B----4-:R-:W-:-:S04]  /*0c20*/  @!P0 FFMA R0, R9, R10, R0 ;  /* 0x0000000a09008223 */ /* 0x010fc80000000000 */
[----:B--2---:R-:W-:-:S07]  /*0c30*/  @!P1 FFMA R0, R5, R11, R0 ;  /* 0x0000000b05009223 */ /* 0x004fce0000000000 */
.L_x_4:
[----:B0-----:R-:W-:Y:S01]  /*0c40*/  IADD3 R2, PT, PT, R2, UR4, RZ ;  /* 0x0000000402027c10 */ /* 0x001fe2000fffe0ff */
[----:B------:R-:W-:Y:S03]  /*0c50*/  BSSY.RECONVERGENT B0, `(.L_x_0) ;  /* 0x000000e000007945 */ /* 0x000fe60003800200 */
[----:B------:R-:W-:-:S04]  /*0c60*/  ISETP.GE.AND P0, PT, R2, UR6, PT ;  /* 0x0000000602007c0c */ /* 0x000fc8000bf06270 */
[----:B------:R-:W-:-:S13]  /*0c70*/  ISETP.LT.OR P0, PT, R2, RZ, P0 ;  /* 0x000000ff0200720c */ /* 0x000fda0000701670 */
[----:B------:R-:W-:Y:S05]  /*0c80*/  @P0 BRA `(.L_x_5) ;  /* 0x0000000000280947 */ /* 0x000fea0003800000 */
[----:B------:R-:W0:Y:S01]  /*0c90*/  LDC.64 R4, c[0x0][0x390] ;  /* 0x0000e400ff047b82 */ /* 0x000e220000000a00 */
[----:B------:R-:W1:Y:S01]  /*0ca0*/  LDCU UR5, c[0x0][0x398] ;  /* 0x00007300ff0577ac */ /* 0x000e620008000800 */
[----:B------:R-:W-:-:S06]  /*0cb0*/  IADD3 R9, PT, PT, R14, -UR4, RZ ;  /* 0x800000040e097c10 */ /* 0x000fcc000fffe0ff */
[----:B------:R-:W2:Y:S01]  /*0cc0*/  LDC.64 R6, c[0x0][0x388] ;  /* 0x0000e200ff067b82 */ /* 0x000ea20000000a00 */
[----:B-1----:R-:W-:Y:S02]  /*0cd0*/  IMAD R3, R2, UR5, R3 ;  /* 0x0000000502037c24 */ /* 0x002fe4000f8e0203 */
[----:B0-----:R-:W-:-:S06]  /*0ce0*/  IMAD.WIDE R4, R9, 0x4, R4 ;  /* 0x0000000409047825 */ /* 0x001fcc00078e0204 */
[----:B------:R-:W3:Y:S01]  /*0cf0*/  LDG.E R4, desc[UR8][R4.64] ;  /* 0x0000000804047981 */ /* 0x000ee2000c1e1900 */
[----:B--2---:R-:W-:-:S06]  /*0d00*/  IMAD.WIDE.U32 R2, R3, 0x4, R6 ;  /* 0x0000000403027825 */ /* 0x004fcc00078e0006 */
[----:B------:R-:W3:Y:S02]  /*0d10*/  LDG.E R3, desc[UR8][R2.64] ;  /* 0x0000000802037981 */ /* 0x000ee4000c1e1900 */
[----:B---3--:R-:W-:-:S07]  /*0d20*/  FFMA R0, R3, R4, R0 ;  /* 0x0000000403007223 */ /* 0x008fce0000000000 */
.L_x_5:
[----:B------:R-:W-:Y:S05]  /*0d30*/  BSYNC.RECONVERGENT B0 ;  /* 0x0000000000007941 */ /* 0x000fea0003800200 */
.L_x_0:
[----:B------:R-:W0:Y:S01]  /*0d40*/  S2R R5, SR_TID.Y ;  /* 0x0000000000057919 */ /* 0x000e220000002200 */
[----:B-1----:R-:W1:Y:S01]  /*0d50*/  LDC.64 R2, c[0x0][0x380] ;  /* 0x0000e000ff027b82 */ /* 0x002e620000000a00 */
[----:B------:R-:W0:Y:S01]  /*0d60*/  LDCU UR5, c[0x0][0x398] ;  /* 0x00007300ff0577ac */ /* 0x000e220008000800 */
[----:B------:R-:W0:Y:S02]  /*0d70*/  S2R R4, SR_TID.X ;  /* 0x0000000000047919 */ /* 0x000e240000002100 */
[----:B0-----:R-:W-:-:S04]  /*0d80*/  IMAD R5, R5, UR5, R4 ;  /* 0x0000000505057c24 */ /* 0x001fc8000f8e0204 */
[----:B-1----:R-:W-:-:S05]  /*0d90*/  IMAD.WIDE.U32 R2, R5, 0x4, R2 ;  /* 0x0000000405027825 */ /* 0x002fca00078e0002 */
[----:B------:R-:W-:Y:S01]  /*0da0*/  STG.E desc[UR8][R2.64], R0 ;  /* 0x0000000002007986 */ /* 0x000fe2000c101908 */
[----:B------:R-:W-:Y:S05]  /*0db0*/  EXIT ;  /* 0x000000000000794d */ /* 0x000fea0003800000 */
.L_x_6:
[----:B------:R-:W-:-:S00]  /*0dc0*/  BRA `(.L_x_6) ;  /* 0xfffffffc00fc7947 */ /* 0x000fc0000383ffff */
[----:B------:R-:W-:-:S00]  /*0dd0*/  NOP ;  /* 0x0000000000007918 */ /* 0x000fc00000000000 */
        /* <DEDUP_REMOVED lines=10> */
.L_x_14:


//--------------------- .text._Z17convolutionRowGPUPfS_S_iii --------------------------
	.section	.text._Z17convolutionRowGPUPfS_S_iii,"ax",@progbits
	.align	128
        .global         _Z17convolutionRowGPUPfS_S_iii
        .type           _Z17convolutionRowGPUPfS_S_iii,@function
        .size           _Z17convolutionRowGPUPfS_S_iii,(.L_x_15 - _Z17convolutionRowGPUPfS_S_iii)
        .other          _Z17convolutionRowGPUPfS_S_iii,@"STO_CUDA_ENTRY STV_DEFAULT"
_Z17convolutionRowGPUPfS_S_iii:
.text._Z17convolutionRowGPUPfS_S_iii:
[----:B------:R-:W-:Y:S01]  /*0000*/  LDC R1, c[0x0][0x37c] ;  /* 0x0000df00ff017b82 */ /* 0x000fe20000000800 */
[----:B------:R-:W0:Y:S01]  /*0010*/  LDCU UR7, c[0x0][0x3a0] ;  /* 0x00007400ff0777ac */ /* 0x000e220008000800 */
[----:B------:R-:W-:Y:S01]  /*0020*/  HFMA2 R0, -RZ, RZ, 0, 0 ;  /* 0x00000000ff007431 */ /* 0x000fe200000001ff */
[----:B------:R-:W1:Y:S01]  /*0030*/  LDCU.64 UR8, c[0x0][0x358] ;  /* 0x00006b00ff0877ac */ /* 0x000e620008000a00 */
[----:B0-----:R-:W-:-:S09]  /*0040*/  UISETP.GE.AND UP0, UPT, UR7, URZ, UPT ;  /* 0x000000ff0700728c */ /* 0x001fd2000bf06270 */
[----:B-1----:R-:W-:Y:S05]  /*0050*/  BRA.U !UP0, `(.L_x_7) ;  /* 0x0000000908e47547 */ /* 0x002fea000b800000 */
[----:B------:R-:W0:Y:S01]  /*0060*/  S2R R18, SR_TID.X ;  /* 0x0000000000127919 */ /* 0x000e220000002100 */
[----:B------:R-:W-:Y:S01]  /*0070*/  UISETP.GE.U32.AND UP0, UPT, UR7, 0x4, UPT ;  /* 0x000000040700788c */ /* 0x000fe2000bf06070 */
[----:B------:R-:W-:Y:S01]  /*0080*/  IMAD.MOV.U32 R0, RZ, RZ, RZ ;  /* 0x000000ffff007224 */ /* 0x000fe200078e00ff */
[----:B------:R-:W-:Y:S01]  /*0090*/  UIADD3 UR4, UPT, UPT, -UR7, URZ, URZ ;  /* 0x000000ff07047290 */ /* 0x000fe2000fffe1ff */
[----:B------:R-:W1:Y:S06]  /*00a0*/  S2R R19, SR_TID.Y ;  /* 0x0000000000137919 */ /* 0x000e6c0000002200 */
[----:B------:R-:W-:Y:S05]  /*00b0*/  BRA.U !UP0, `(.L_x_8) ;  /* 0x00000005086c7547 */ /* 0x000fea000b800000 */
[----:B------:R-:W1:Y:S01]  /*00c0*/  LDCU UR10, c[0x0][0x398] ;  /* 0x00007300ff0a77ac */ /* 0x000e620008000800 */
[----:B------:R-:W2:Y:S01]  /*00d0*/  LDC.64 R2, c[0x0][0x390] ;  /* 0x0000e400ff027b82 */ /* 0x000ea20000000a00 */
[----:B0-----:R-:W-:Y:S01]  /*00e0*/  IADD3 R22, PT, PT, R18, -UR7, RZ ;  /* 0x8000000712167c10 */ /* 0x001fe2000fffe0ff */
[----:B------:R-:W-:Y:S01]  /*00f0*/  IMAD.MOV.U32 R0, RZ, RZ, RZ ;  /* 0x000000ffff007224 */ /* 0x000fe200078e00ff */
[----:B------:R-:W-:Y:S01]  /*0100*/  USHF.L.U32 UR6, UR7, 0x1, URZ ;  /* 0x0000000107067899 */ /* 0x000fe200080006ff */
[----:B------:R-:W0:Y:S03]  /*0110*/  LDCU UR11, c[0x0][0x398] ;  /* 0x00007300ff0b77ac */ /* 0x000e260008000800 */
[----:B------:R-:W-:Y:S02]  /*0120*/  ULOP3.LUT UR4, UR6, 0xfffffff8, URZ, 0xc0, !UPT ;  /* 0xfffffff806047892 */ /* 0x000fe4000f8ec0ff */
[----:B------:R-:W-:Y:S01]  /*0130*/  MOV R21, UR6 ;  /* 0x0000000600157c02 */ /* 0x000fe20008000f00 */
[----:B------:R-:W-:-:S02]  /*0140*/  UIADD3 UR5, UPT, UPT, -UR7, 0x3, URZ ;  /* 0x0000000307057890 */ /* 0x000fc4000fffe1ff */
[----:B------:R-:W-:Y:S01]  /*0150*/  UIADD3 UR4, UPT, UPT, -UR4, URZ, URZ ;  /* 0x000000ff04047290 */ /* 0x000fe2000fffe1ff */
[----:B-1----:R-:W-:-:S04]  /*0160*/  IMAD R20, R19, UR10, R18 ;  /* 0x0000000a13147c24 */ /* 0x002fc8000f8e0212 */
[----:B------:R-:W-:-:S07]  /*0170*/  VIADD R20, R20, -UR7 ;  /* 0x8000000714147c36 */ /* 0x000fce0008000000 */
.L_x_9:
[----:B0-----:R-:W-:Y:S01]  /*0180*/  ISETP.GE.AND P0, PT, R22, UR11, PT ;  /* 0x0000000b16007c0c */ /* 0x001fe2000bf06270 */
[----:B--2---:R-:W-:-:S03]  /*0190*/  IMAD.WIDE R6, R21, 0x4, R2 ;  /* 0x0000000415067825 */ /* 0x004fc600078e0202 */
[----:B------:R-:W-:-:S13]  /*01a0*/  ISETP.LT.OR P0, PT, R22, RZ, P0 ;  /* 0x000000ff1600720c */ /* 0x000fda0000701670 */
[----:B------:R-:W0:Y:S01]  /*01b0*/  @!P0 LDC.64 R4, c[0x0][0x388] ;  /* 0x0000e200ff048b82 */ /* 0x000e220000000a00 */
[----:B------:R-:W2:Y:S01]  /*01c0*/  @!P0 LDG.E R8, desc[UR8][R6.64] ;  /* 0x0000000806088981 */ /* 0x000ea2000c1e1900 */
[----:B0-----:R-:W-:-:S06]  /*01d0*/  @!P0 IMAD.WIDE.U32 R4, R20, 0x4, R4 ;  /* 0x0000000414048825 */ /* 0x001fcc00078e0004 */
[----:B------:R0:W2:Y:S01]  /*01e0*/  @!P0 LDG.E R5, desc[UR8][R4.64] ;  /* 0x0000000804058981 */ /* 0x0000a2000c1e1900 */
[C---:B------:R-:W-:Y:S01]  /*01f0*/  IADD3 R9, PT, PT, R22.reuse, 0x1, RZ ;  /* 0x0000000116097810 */ /* 0x040fe20007ffe0ff */
[----:B------:R-:W-:-:S03]  /*0200*/  VIADD R10, R22, 0x2 ;  /* 0x00000002160a7836 */ /* 0x000fc60000000000 */
[C---:B------:R-:W-:Y:S02]  /*0210*/  ISETP.GE.AND P1, PT, R9.reuse, UR11, PT ;  /* 0x0000000b09007c0c */ /* 0x040fe4000bf26270 */
[----:B------:R-:W-:Y:S02]  /*0220*/  ISETP.GE.AND P2, PT, R10, UR11, PT ;  /* 0x0000000b0a007c0c */ /* 0x000fe4000bf46270 */
[----:B------:R-:W-:Y:S02]  /*0230*/  ISETP.LT.OR P1, PT, R9, RZ, P1 ;  /* 0x000000ff0900720c */ /* 0x000fe40000f21670 */
[----:B------:R-:W-:Y:S02]  /*0240*/  IADD3 R9, PT, PT, R22, 0x3, RZ ;  /* 0x0000000316097810 */ /* 0x000fe40007ffe0ff */
[----:B------:R-:W-:Y:S02]  /*0250*/  ISETP.LT.OR P2, PT, R10, RZ, P2 ;  /* 0x000000ff0a00720c */ /* 0x000fe40001741670 */
[----:B------:R-:W-:-:S02]  /*0260*/  ISETP.GE.AND P3, PT, R9, UR11, PT ;  /* 0x0000000b09007c0c */ /* 0x000fc4000bf66270 */
[C---:B------:R-:W-:Y:S01]  /*0270*/  IADD3 R10, PT, PT, R22.reuse, 0x4, RZ ;  /* 0x00000004160a7810 */ /* 0x040fe20007ffe0ff */
[----:B------:R-:W-:Y:S01]  /*0280*/  VIADD R11, R22, 0x5 ;  /* 0x00000005160b7836 */ /* 0x000fe20000000000 */
[----:B------:R-:W-:Y:S02]  /*0290*/  ISETP.LT.OR P3, PT, R9, RZ, P3 ;  /* 0x000000ff0900720c */ /* 0x000fe40001f61670 */
[----:B------:R-:W-:Y:S01]  /*02a0*/  ISETP.GE.AND P4, PT, R10, UR11, PT ;  /* 0x0000000b0a007c0c */ /* 0x000fe2000bf86270 */
[----:B------:R-:W1:Y:S01]  /*02b0*/  @!P1 LDC.64 R26, c[0x0][0x388] ;  /* 0x0000e200ff1a9b82 */ /* 0x000e620000000a00 */
[----:B0-----:R-:W-:Y:S01]  /*02c0*/  IADD3 R4, PT, PT, R22, 0x6, RZ ;  /* 0x0000000616047810 */ /* 0x001fe20007ffe0ff */
[----:B------:R-:W3:Y:S01]  /*02d0*/  @!P1 LDG.E R24, desc[UR8][R6.64+-0x4] ;  /* 0xfffffc0806189981 */ /* 0x000ee2000c1e1900 */
[----:B------:R-:W-:Y:S02]  /*02e0*/  ISETP.GE.AND P5, PT, R11, UR11, PT ;  /* 0x0000000b0b007c0c */ /* 0x000fe4000bfa6270 */
[----:B------:R-:W-:-:S02]  /*02f0*/  ISETP.LT.OR P4, PT, R10, RZ, P4 ;  /* 0x000000ff0a00720c */ /* 0x000fc40002781670 */
[----:B------:R-:W-:Y:S01]  /*0300*/  ISETP.GE.AND P6, PT, R4, UR11, PT ;  /* 0x0000000b04007c0c */ /* 0x000fe2000bfc6270 */
[----:B------:R-:W0:Y:S01]  /*0310*/  @!P2 LDC.64 R16, c[0x0][0x388] ;  /* 0x0000e200ff10ab82 */ /* 0x000e220000000a00 */
[----:B------:R-:W-:Y:S02]  /*0320*/  ISETP.LT.OR P5, PT, R11, RZ, P5 ;  /* 0x000000ff0b00720c */ /* 0x000fe40002fa1670 */
[----:B------:R-:W-:Y:S02]  /*0330*/  IADD3 R9, PT, PT, R22, 0x7, RZ ;  /* 0x0000000716097810 */ /* 0x000fe40007ffe0ff */
[----:B------:R-:W-:-:S03]  /*0340*/  ISETP.LT.OR P6, PT, R4, RZ, P6 ;  /* 0x000000ff0400720c */ /* 0x000fc600037c1670 */
[----:B------:R-:W4:Y:S08]  /*0350*/  @!P3 LDC.64 R14, c[0x0][0x388] ;  /* 0x0000e200ff0ebb82 */ /* 0x000f300000000a00 */
[----:B------:R-:W5:Y:S01]  /*0360*/  @!P4 LDC.64 R10, c[0x0][0x388] ;  /* 0x0000e200ff0acb82 */ /* 0x000f620000000a00 */
[----:B------:R-:W-:-:S07]  /*0370*/  @!P2 IADD3 R23, PT, PT, R20, 0x2, RZ ;  /* 0x000000021417a810 */ /* 0x000fce0007ffe0ff */
[----:B------:R-:W1:Y:S01]  /*0380*/  @!P6 LDC.64 R12, c[0x0][0x388] ;  /* 0x0000e200ff0ceb82 */ /* 0x000e620000000a00 */
[C---:B------:R-:W-:Y:S01]  /*0390*/  @!P3 IADD3 R25, PT, PT, R20.reuse, 0x3, RZ ;  /* 0x000000031419b810 */ /* 0x040fe20007ffe0ff */
[----:B0-----:R-:W-:Y:S01]  /*03a0*/  @!P2 IMAD.WIDE.U32 R16, R23, 0x4, R16 ;  /* 0x000000041710a825 */ /* 0x001fe200078e0010 */
[----:B------:R-:W-:-:S03]  /*03b0*/  @!P5 IADD3 R28, PT, PT, R20, 0x5, RZ ;  /* 0x00000005141cd810 */ /* 0x000fc60007ffe0ff */
[----:B------:R-:W-:Y:S02]  /*03c0*/  @!P4 VIADD R29, R20, 0x4 ;  /* 0x00000004141dc836 */ /* 0x000fe40000000000 */
[----:B----4-:R-:W-:Y:S01]  /*03d0*/  @!P3 IMAD.WIDE.U32 R14, R25, 0x4, R14 ;  /* 0x00000004190eb825 */ /* 0x010fe200078e000e */
[----:B------:R-:W4:Y:S04]  /*03e0*/  @!P2 LDG.E R17, desc[UR8][R16.64] ;  /* 0x000000081011a981 */ /* 0x000f28000c1e1900 */
[----:B------:R-:W4:Y:S01]  /*03f0*/  @!P2 LDG.E R25, desc[UR8][R6.64+-0x8] ;  /* 0xfffff8080619a981 */ /* 0x000f22000c1e1900 */
[----:B-----5:R-:W-:-:S03]  /*0400*/  @!P4 IMAD.WIDE.U32 R10, R29, 0x4, R10 ;  /* 0x000000041d0ac825 */ /* 0x020fc600078e000a */
[----:B------:R-:W5:Y:S04]  /*0410*/  @!P3 LDG.E R15, desc[UR8][R14.64] ;  /* 0x000000080e0fb981 */ /* 0x000f68000c1e1900 */
[----:B------:R-:W5:Y:S04]  /*0420*/  @!P4 LDG.E R16, desc[UR8][R6.64+-0x10] ;  /* 0xfffff0080610c981 */ /* 0x000f68000c1e1900 */
[----:B------:R-:W5:Y:S04]  /*0430*/  @!P4 LDG.E R11, desc[UR8][R10.64] ;  /* 0x000000080a0bc981 */ /* 0x000f68000c1e1900 */
[----:B------:R-:W5:Y:S01]  /*0440*/  @!P5 LDG.E R14, desc[UR8][R6.64+-0x14] ;  /* 0xffffec08060ed981 */ /* 0x000f62000c1e1900 */
[----:B--2---:R-:W-:Y:S01]  /*0450*/  @!P0 FFMA R0, R5, R8, R0 ;  /* 0x0000000805008223 */ /* 0x004fe20000000000 */
[----:B------:R-:W-:-:S04]  /*0460*/  ISETP.GE.AND P0, PT, R9, UR11, PT ;  /* 0x0000000b09007c0c */ /* 0x000fc8000bf06270 */
[----:B------:R-:W-:Y:S02]  /*0470*/  ISETP.LT.OR P0, PT, R9, RZ, P0 ;  /* 0x000000ff0900720c */ /* 0x000fe40000701670 */
[----:B------:R-:W0:Y:S01]  /*0480*/  @!P5 LDC.64 R8, c[0x0][0x388] ;  /* 0x0000e200ff08db82 */ /* 0x000e220000000a00 */
[----:B------:R-:W-:-:S04]  /*0490*/  @!P1 VIADD R5, R20, 0x1 ;  /* 0x0000000114059836 */ /* 0x000fc80000000000 */
[----:B-1----:R-:W-:-:S05]  /*04a0*/  @!P1 IMAD.WIDE.U32 R26, R5, 0x4, R26 ;  /* 0x00000004051a9825 */ /* 0x002fca00078e001a */
[----:B------:R1:W3:Y:S01]  /*04b0*/  @!P1 LDG.E R23, desc[UR8][R26.64] ;  /* 0x000000081a179981 */ /* 0x0002e2000c1e1900 */
[----:B------:R-:W2:Y:S03]  /*04c0*/  @!P0 LDC.64 R4, c[0x0][0x388] ;  /* 0x0000e200ff048b82 */ /* 0x000ea60000000a00 */
[----:B------:R-:W5:Y:S01]  /*04d0*/  @!P3 LDG.E R26, desc[UR8][R6.64+-0xc] ;  /* 0xfffff408061ab981 */ /* 0x000f62000c1e1900 */
[----:B-1----:R-:W-:Y:S01]  /*04e0*/  @!P6 IADD3 R27, PT, PT, R20, 0x6, RZ ;  /* 0x00000006141be810 */ /* 0x002fe20007ffe0ff */
[----:B0-----:R-:W-:Y:S02]  /*04f0*/  @!P5 IMAD.WIDE.U32 R8, R28, 0x4, R8 ;  /* 0x000000041c08d825 */ /* 0x001fe400078e0008 */
[----:B------:R-:W5:Y:S02]  /*0500*/  @!P0 LDG.E R28, desc[UR8][R6.64+-0x1c] ;  /* 0xffffe408061c8981 */ /* 0x000f64000c1e1900 */
[----:B------:R-:W-:-:S02]  /*0510*/  @!P6 IMAD.WIDE.U32 R12, R27, 0x4, R12 ;  /* 0x000000041b0ce825 */ /* 0x000fc400078e000c */
[----:B------:R-:W5:Y:S02]  /*0520*/  @!P5 LDG.E R9, desc[UR8][R8.64] ;  /* 0x000000080809d981 */ /* 0x000f64000c1e1900 */
[----:B------:R-:W-:Y:S02]  /*0530*/  @!P0 VIADD R27, R20, 0x7 ;  /* 0x00000007141b8836 */ /* 0x000fe40000000000 */
[----:B------:R-:W5:Y:S02]  /*0540*/  @!P6 LDG.E R13, desc[UR8][R12.64] ;  /* 0x000000080c0de981 */ /* 0x000f64000c1e1900 */
[----:B--2---:R-:W-:Y:S02]  /*0550*/  @!P0 IMAD.WIDE.U32 R4, R27, 0x4, R4 ;  /* 0x000000041b048825 */ /* 0x004fe400078e0004 */
[----:B------:R-:W2:Y:S04]  /*0560*/  @!P6 LDG.E R27, desc[UR8][R6.64+-0x18] ;  /* 0xffffe808061be981 */ /* 0x000ea8000c1e1900 */
[----:B------:R-:W2:Y:S01]  /*0570*/  @!P0 LDG.E R5, desc[UR8][R4.64] ;  /* 0x0000000804058981 */ /* 0x000ea2000c1e1900 */
[----:B------:R-:W-:-:S04]  /*0580*/  UIADD3 UR4, UPT, UPT, UR4, 0x8, URZ ;  /* 0x0000000804047890 */ /* 0x000fc8000fffe0ff */
[----:B------:R-:W-:Y:S01]  /*0590*/  UISETP.NE.AND UP0, UPT, UR4, URZ, UPT ;  /* 0x000000ff0400728c */ /* 0x000fe2000bf05270 */
[----:B------:R-:W-:Y:S01]  /*05a0*/  IADD3 R21, PT, PT, R21, -0x8, RZ ;  /* 0xfffffff815157810 */ /* 0x000fe20007ffe0ff */
[----:B------:R-:W-:Y:S01]  /*05b0*/  VIADD R20, R20, 0x8 ;  /* 0x0000000814147836 */ /* 0x000fe20000000000 */
[----:B------:R-:W-:Y:S01]  /*05c0*/  IADD3 R22, PT, PT, R22, 0x8, RZ ;  /* 0x0000000816167810 */ /* 0x000fe20007ffe0ff */
[----:B------:R-:W-:Y:S01]  /*05d0*/  UIADD3 UR5, UPT, UPT, UR5, 0x8, URZ ;  /* 0x0000000805057890 */ /* 0x000fe2000fffe0ff */
[----:B---3--:R-:W-:-:S04]  /*05e0*/  @!P1 FFMA R0, R23, R24, R0 ;  /* 0x0000001817009223 */ /* 0x008fc80000000000 */
[----:B----4-:R-:W-:-:S04]  /*05f0*/  @!P2 FFMA R0, R17, R25, R0 ;  /* 0x000000191100a223 */ /* 0x010fc80000000000 */
[----:B-----5:R-:W-:-:S04]  /*0600*/  @!P3 FFMA R0, R15, R26, R0 ;  /* 0x0000001a0f00b223 */ /* 0x020fc80000000000 */
[----:B------:R-:W-:-:S04]  /*0610*/  @!P4 FFMA R0, R11, R16, R0 ;  /* 0x000000100b00c223 */ /* 0x000fc80000000000 */
[----:B------:R-:W-:-:S04]  /*0620*/  @!P5 FFMA R0, R9, R14, R0 ;  /* 0x0000000e0900d223 */ /* 0x000fc80000000000 */
[----:B--2---:R-:W-:-:S04]  /*0630*/  @!P6 FFMA R0, R13, R27, R0 ;  /* 0x0000001b0d00e223 */ /* 0x004fc80000000000 */
[----:B------:R-:W-:Y:S01]  /*0640*/  @!P0 FFMA R0, R5, R28, R0 ;  /* 0x0000001c05008223 */ /* 0x000fe20000000000 */
[----:B------:R-:W-:Y:S06]  /*0650*/  BRA.U UP0, `(.L_x_9) ;  /* 0xfffffff900c87547 */ /* 0x000fec000b83ffff */
[----:B------:R-:W-:-:S12]  /*0660*/  UIADD3 UR4, UPT, UPT, UR5, -0x3, URZ ;  /* 0xfffffffd05047890 */ /* 0x000fd8000fffe0ff */
.L_x_8:
        /* <DEDUP_REMOVED lines=11> */
[----:B------:R-:W-:Y:S02]  /*0720*/  VIADD R3, R2, -UR4 ;  /* 0x8000000402037c36 */ /* 0x000fe40008000000 */
        /* <DEDUP_REMOVED lines=12> */
[----:B------:R-:W0:Y:S01]  /*07f0*/  @!P0 LDC.64 R14, c[0x0][0x388] ;  /* 0x0000e200ff0e8b82 */ /* 0x000e220000000a00 */
[C---:B-1----:R-:W-:Y:S01]  /*0800*/  @!P0 IMAD R13, R19.reuse, UR5, R16 ;  /* 0x00000005130d8c24 */ /* 0x042fe2000f8e0210 */
[----:B------:R-:W2:Y:S02]  /*0810*/  @!P0 LDG.E R3, desc[UR8][R8.64] ;  /* 0x0000000808038981 */ /* 0x000ea4000c1e1900 */
[----:B------:R-:W-:-:S04]  /*0820*/  @!P1 IMAD R17, R19, UR5, R20 ;  /* 0x0000000513119c24 */ /* 0x000fc8000f8e0214 */
[----:B------:R-:W1:Y:S04]  /*0830*/  @!P1 LDC.64 R10, c[0x0][0x388] ;  /* 0x0000e200ff0a9b82 */ /* 0x000e680000000a00 */
[----:B------:R-:W3:Y:S04]  /*0840*/  @!P4 LDG.E R16, desc[UR8][R8.64+-0xc] ;  /* 0xfffff4080810c981 */ /* 0x000ee8000c1e1900 */
[----:B------:R-:W4:Y:S08]  /*0850*/  @!P2 LDC.64 R6, c[0x0][0x388] ;  /* 0x0000e200ff06ab82 */ /* 0x000f300000000a00 */
[----:B------:R-:W5:Y:S01]  /*0860*/  @!P4 LDC.64 R4, c[0x0][0x388] ;  /* 0x0000e200ff04cb82 */ /* 0x000f620000000a00 */
[----:B0-----:R-:W-:-:S04]  /*0870*/  @!P0 IMAD.WIDE.U32 R14, R13, 0x4, R14 ;  /* 0x000000040d0e8825 */ /* 0x001fc800078e000e */
[----:B------:R-:W-:Y:S02]  /*0880*/  @!P2 IMAD R13, R19, UR5, R22 ;  /* 0x00000005130dac24 */ /* 0x000fe4000f8e0216 */
[----:B------:R-:W2:Y:S01]  /*0890*/  @!P0 LDG.E R15, desc[UR8][R14.64] ;  /* 0x000000080e0f8981 */ /* 0x000ea2000c1e1900 */
[----:B-1----:R-:W-:-:S06]  /*08a0*/  @!P1 IMAD.WIDE.U32 R10, R17, 0x4, R10 ;  /* 0x00000004110a9825 */ /* 0x002fcc00078e000a */
[----:B------:R-:W3:Y:S01]  /*08b0*/  @!P1 LDG.E R11, desc[UR8][R10.64] ;  /* 0x000000080a0b9981 */ /* 0x000ee2000c1e1900 */
[----:B----4-:R-:W-:-:S04]  /*08c0*/  @!P2 IMAD.WIDE.U32 R6, R13, 0x4, R6 ;  /* 0x000000040d06a825 */ /* 0x010fc800078e0006 */
[----:B------:R-:W-:Y:S02]  /*08d0*/  @!P4 IMAD R13, R19, UR5, R12 ;  /* 0x00000005130dcc24 */ /* 0x000fe4000f8e020c */
[----:B------:R-:W3:Y:S02]  /*08e0*/  @!P1 LDG.E R12, desc[UR8][R8.64+-0x4] ;  /* 0xfffffc08080c9981 */ /* 0x000ee4000c1e1900 */
[----:B-----5:R-:W-:Y:S02]  /*08f0*/  @!P4 IMAD.WIDE.U32 R4, R13, 0x4, R4 ;  /* 0x000000040d04c825 */ /* 0x020fe400078e0004 */
[----:B------:R-:W4:Y:S04]  /*0900*/  @!P2 LDG.E R7, desc[UR8][R6.64] ;  /* 0x000000080607a981 */ /* 0x000f28000c1e1900 */
[----:B------:R-:W4:Y:S04]  /*0910*/  @!P2 LDG.E R13, desc[UR8][R8.64+-0x8] ;  /* 0xfffff808080da981 */ /* 0x000f28000c1e1900 */
[----:B------:R-:W5:Y:S01]  /*0920*/  @!P4 LDG.E R5, desc[UR8][R4.64] ;  /* 0x000000080405c981 */ /* 0x000f62000c1e1900 */
[----:B------:R-:W-:Y:S01]  /*0930*/  UIADD3 UR4, UPT, UPT, UR4, 0x4, URZ ;  /* 0x0000000404047890 */ /* 0x000fe2000fffe0ff */
[----:B--2---:R-:W-:-:S04]  /*0940*/  @!P0 FFMA R0, R15, R3, R0 ;  /* 0x000000030f008223 */ /* 0x004fc80000000000 */
[----:B---3--:R-:W-:-:S04]  /*0950*/  @!P1 FFMA R0, R11, R12, R0 ;  /* 0x0000000c0b009223 */ /* 0x008fc80000000000 */
[----:B----4-:R-:W-:-:S04]  /*0960*/  @!P2 FFMA R0, R7, R13, R0 ;  /* 0x0000000d0700a223 */ /* 0x010fc80000000000 */
[----:B-----5:R-:W-:-:S07]  /*0970*/  @!P4 FFMA R0, R5, R16, R0 ;  /* 0x000000100500c223 */ /* 0x020fce0000000000 */
.L_x_10:
[----:B------:R-:W-:Y:S05]  /*0980*/  @P3 BRA `(.L_x_11) ;  /* 0x00000000005c3947 */ /* 0x000fea0003800000 */
[----:B------:R-:W2:Y:S01]  /*0990*/  LDCU UR5, c[0x0][0x398] ;  /* 0x00007300ff0577ac */ /* 0x000ea20008000800 */
[----:B0-----:R-:W-:Y:S01]  /*09a0*/  IADD3 R8, PT, PT, R18, UR4, RZ ;  /* 0x0000000412087c10 */ /* 0x001fe2000fffe0ff */
[----:B------:R-:W0:Y:S01]  /*09b0*/  LDC.64 R6, c[0x0][0x390] ;  /* 0x0000e400ff067b82 */ /* 0x000e220000000a00 */
[----:B------:R-:W-:Y:S02]  /*09c0*/  VIADD R9, R2, -UR4 ;  /* 0x8000000402097c36 */ /* 0x000fe40008000000 */
[C---:B------:R-:W-:Y:S02]  /*09d0*/  IADD3 R12, PT, PT, R8.reuse, 0x1, RZ ;  /* 0x00000001080c7810 */ /* 0x040fe40007ffe0ff */
[----:B--2---:R-:W-:Y:S02]  /*09e0*/  ISETP.GE.AND P0, PT, R8, UR5, PT ;  /* 0x0000000508007c0c */ /* 0x004fe4000bf06270 */
[----:B------:R-:W-:Y:S02]  /*09f0*/  ISETP.GE.AND P1, PT, R12, UR5, PT ;  /* 0x000000050c007c0c */ /* 0x000fe4000bf26270 */
[----:B------:R-:W-:-:S02]  /*0a00*/  ISETP.LT.OR P0, PT, R8, RZ, P0 ;  /* 0x000000ff0800720c */ /* 0x000fc40000701670 */
[----:B------:R-:W-:-:S11]  /*0a10*/  ISETP.LT.OR P1, PT, R12, RZ, P1 ;  /* 0x000000ff0c00720c */ /* 0x000fd60000f21670 */
[----:B------:R-:W2:Y:S01]  /*0a20*/  @!P0 LDC.64 R10, c[0x0][0x388] ;  /* 0x0000e200ff0a8b82 */ /* 0x000ea20000000a00 */
[----:B-1----:R-:W-:Y:S02]  /*0a30*/  @!P0 IMAD R3, R19, UR5, R8 ;  /* 0x0000000513038c24 */ /* 0x002fe4000f8e0208 */
[----:B0-----:R-:W-:-:S05]  /*0a40*/  IMAD.WIDE R8, R9, 0x4, R6 ;  /* 0x0000000409087825 */ /* 0x001fca00078e0206 */
[----:B------:R-:W0:Y:S01]  /*0a50*/  @!P1 LDC.64 R4, c[0x0][0x388] ;  /* 0x0000e200ff049b82 */ /* 0x000e220000000a00 */
[----:B--2---:R-:W-:Y:S02]  /*0a60*/  @!P0 IMAD.WIDE.U32 R6, R3, 0x4, R10 ;  /* 0x0000000403068825 */ /* 0x004fe400078e000a */
[----:B------:R-:W2:Y:S02]  /*0a70*/  @!P0 LDG.E R3, desc[UR8][R8.64] ;  /* 0x0000000808038981 */ /* 0x000ea4000c1e1900 */
[----:B------:R-:W-:Y:S02]  /*0a80*/  @!P1 IMAD R11, R19, UR5, R12 ;  /* 0x00000005130b9c24 */ /* 0x000fe4000f8e020c */
[----:B------:R-:W2:Y:S02]  /*0a90*/  @!P0 LDG.E R7, desc[UR8][R6.64] ;  /* 0x0000000806078981 */ /* 0x000ea4000c1e1900 */
[----:B0-----:R-:W-:Y:S02]  /*0aa0*/  @!P1 IMAD.WIDE.U32 R4, R11, 0x4, R4 ;  /* 0x000000040b049825 */ /* 0x001fe400078e0004 */
[----:B------:R-:W3:Y:S04]  /*0ab0*/  @!P1 LDG.E R10, desc[UR8][R8.64+-0x4] ;  /* 0xfffffc08080a9981 */ /* 0x000ee8000c1e1900 */
[----:B------:R-:W3:Y:S01]  /*0ac0*/  @!P1 LDG.E R5, desc[UR8][R4.64] ;  /* 0x0000000804059981 */ /* 0x000ee2000c1e1900 */
[----:B------:R-:W-:Y:S01]  /*0ad0*/  UIADD3 UR4, UPT, UPT, UR4, 0x2, URZ ;  /* 0x0000000204047890 */ /* 0x000fe2000fffe0ff */
[----:B--2---:R-:W-:-:S04]  /*0ae0*/  @!P0 FFMA R0, R7, R3, R0 ;  /* 0x0000000307008223 */ /* 0x004fc80000000000 */
[----:B---3--:R-:W-:-:S07]  /*0af0*/  @!P1 FFMA R0, R5, R10, R0 ;  /* 0x0000000a05009223 */ /* 0x008fce0000000000 */
.L_x_11:
[----:B0-----:R-:W-:Y:S01]  /*0b00*/  IADD3 R18, PT, PT, R18, UR4, RZ ;  /* 0x0000000412127c10 */ /* 0x001fe2000fffe0ff */
[----:B------:R-:W-:Y:S03]  /*0b10*/  BSSY.RECONVERGENT B0, `(.L_x_7) ;  /* 0x000000d000007945 */ /* 0x000fe60003800200 */
[----:B------:R-:W-:-:S04]  /*0b20*/  ISETP.GE.AND P0, PT, R18, UR6, PT ;  /* 0x0000000612007c0c */ /* 0x000fc8000bf06270 */
[----:B------:R-:W-:-:S13]  /*0b30*/  ISETP.LT.OR P0, PT, R18, RZ, P0 ;  /* 0x000000ff1200720c */ /* 0x000fda0000701670 */
[----:B------:R-:W-:Y:S05]  /*0b40*/  @P0 BRA `(.L_x_12) ;  /* 0x0000000000240947 */ /* 0x000fea0003800000 */
[----:B------:R-:W0:Y:S01]  /*0b50*/  LDC.64 R4, c[0x0][0x388] ;  /* 0x0000e200ff047b82 */ /* 0x000e220000000a00 */
[----:B-1----:R-:W-:Y:S01]  /*0b60*/  IMAD R3, R19, UR6, R18 ;  /* 0x0000000613037c24 */ /* 0x002fe2000f8e0212 */
[----:B------:R-:W-:-:S06]  /*0b70*/  IADD3 R9, PT, PT, R2, -UR4, RZ ;  /* 0x8000000402097c10 */ /* 0x000fcc000fffe0ff */
[----:B------:R-:W1:Y:S01]  /*0b80*/  LDC.64 R6, c[0x0][0x390] ;  /* 0x0000e400ff067b82 */ /* 0x000e620000000a00 */
[----:B0-----:R-:W-:-:S06]  /*0b90*/  IMAD.WIDE.U32 R2, R3, 0x4, R4 ;  /* 0x0000000403027825 */ /* 0x001fcc00078e0004 */
[----:B------:R-:W2:Y:S01]  /*0ba0*/  LDG.E R3, desc[UR8][R2.64] ;  /* 0x0000000802037981 */ /* 0x000ea2000c1e1900 */
[----:B-1----:R-:W-:-:S06]  /*0bb0*/  IMAD.WIDE R4, R9, 0x4, R6 ;  /* 0x0000000409047825 */ /* 0x002fcc00078e0206 */
[----:B------:R-:W2:Y:S02]  /*0bc0*/  LDG.E R4, desc[UR8][R4.64] ;  /* 0x0000000804047981 */ /* 0x000ea4000c1e1900 */
[----:B--2---:R-:W-:-:S07]  /*0bd0*/  FFMA R0, R3, R4, R0 ;  /* 0x0000000403007223 */ /* 0x004fce0000000000 */
.L_x_12:
[----:B------:R-:W-:Y:S05]  /*0be0*/  BSYNC.RECONVERGENT B0 ;  /* 0x0000000000007941 */ /* 0x000fea0003800200 */
.L_x_7:
[----:B------:R-:W0:Y:S01]  /*0bf0*/  S2R R4, SR_TID.Y ;  /* 0x0000000000047919 */ /* 0x000e220000002200 */
[----:B------:R-:W2:Y:S01]  /*0c00*/  LDC.64 R2, c[0x0][0x380] ;  /* 0x0000e000ff027b82 */ /* 0x000ea20000000a00 */
[----:B------:R-:W0:Y:S01]  /*0c10*/  LDCU UR5, c[0x0][0x398] ;  /* 0x00007300ff0577ac */ /* 0x000e220008000800 */
[----:B------:R-:W0:Y:S02]  /*0c20*/  S2R R5, SR_TID.X ;  /* 0x0000000000057919 */ /* 0x000e240000002100 */
[----:B0-----:R-:W-:-:S04]  /*0c30*/  IMAD R5, R4, UR5, R5 ;  /* 0x0000000504057c24 */ /* 0x001fc8000f8e0205 */
[----:B--2---:R-:W-:-:S05]  /*0c40*/  IMAD.WIDE.U32 R2, R5, 0x4, R2 ;  /* 0x0000000405027825 */ /* 0x004fca00078e0002 */
[----:B------:R-:W-:Y:S01]  /*0c50*/  STG.E desc[UR8][R2.64], R0 ;  /* 0x0000000002007986 */ /* 0x000fe2000c101908 */
[----:B------:R-:W-:Y:S05]  /*0c60*/  EXIT ;  /* 0x000000000000794d */ /* 0x000fea0003800000 */
.L_x_13:
        /* <DEDUP_REMOVED lines=9> */
.L_x_15:


//--------------------- .nv.shared.reserved.0     --------------------------
	.section	.nv.shared.reserved.0,"aw",@nobits
	.weak		__nv_reservedSMEM_offset_0_alias
	.size		__nv_reservedSMEM_offset_0_alias, 0, 64
	.other		__nv_reservedSMEM_offset_0_alias,@"STO_CUDA_RESERVED_SHARED STV_DEFAULT"
__nv_reservedSMEM_offset_0_alias:
	.zero		0
	.zero		64


//--------------------- .nv.constant0._Z20convolutionColumnGPUPfS_S_iii --------------------------
	.section	.nv.constant0._Z20convolutionColumnGPUPfS_S_iii,"a",@progbits
	.sectionflags	@""
	.align	4
.nv.constant0._Z20convolutionColumnGPUPfS_S_iii:
	.zero		932


//--------------------- .nv.constant0._Z17convolutionRowGPUPfS_S_iii --------------------------
	.section	.nv.constant0._Z17convolutionRowGPUPfS_S_iii,"a",@progbits
	.sectionflags	@""
	.align	4
.nv.constant0._Z17convolutionRowGPUPfS_S_iii:
	.zero		932


//--------------------- SYMBOLS --------------------------

	.type		.nv.reservedSmem.offset0,@object
	.size		.nv.reservedSmem.offset0,0x4
